def matmul_kernel(
    a_ptr,
    b_ptr,
    c_ptr,
    M,
    N,
    K,
    stride_am,
    stride_ak,
    stride_bk,
    stride_bn,
    stride_cm,
    stride_cn,
    BLOCK_M: tl.constexpr,
    BLOCK_N: tl.constexpr,
    BLOCK_K: tl.constexpr,
    GROUP_M: tl.constexpr,
):
    pid = tl.program_id(axis=0)
    num_pid_m = tl.cdiv(M, BLOCK_M)
    num_pid_n = tl.cdiv(N, BLOCK_N)
    num_pid_in_group = GROUP_M * num_pid_n
    group_id = pid // num_pid_in_group
    first_pid_m = group_id * GROUP_M
    group_size_m = min(num_pid_m - first_pid_m, GROUP_M)
    pid_m = first_pid_m + ((pid % num_pid_in_group) % group_size_m)
    pid_n = (pid % num_pid_in_group) // group_size_m

    offs_am = (pid_m * BLOCK_M + tl.arange(0, BLOCK_M)) % M
    offs_bn = (pid_n * BLOCK_N + tl.arange(0, BLOCK_N)) % N
    offs_k = tl.arange(0, BLOCK_K)
    a_ptrs = a_ptr + offs_am[:, None] * stride_am + offs_k[None, :] * stride_ak
    b_ptrs = b_ptr + offs_k[:, None] * stride_bk + offs_bn[None, :] * stride_bn

    acc = tl.zeros((BLOCK_M, BLOCK_N), dtype=tl.float32)
    for kk in range(0, tl.cdiv(K, BLOCK_K)):
        a = tl.load(a_ptrs, mask=offs_k[None, :] < K - kk * BLOCK_K, other=0.0)
        b = tl.load(b_ptrs, mask=offs_k[:, None] < K - kk * BLOCK_K, other=0.0)
        acc = tl.dot(a, b, acc)
        a_ptrs += BLOCK_K * stride_ak
        b_ptrs += BLOCK_K * stride_bk

    c = acc.to(c_ptr.dtype.element_ty)
    offs_cm = pid_m * BLOCK_M + tl.arange(0, BLOCK_M)
    offs_cn = pid_n * BLOCK_N + tl.arange(0, BLOCK_N)
    c_ptrs = c_ptr + offs_cm[:, None] * stride_cm + offs_cn[None, :] * stride_cn
    mask = (offs_cm[:, None] < M) & (offs_cn[None, :] < N)
    tl.store(c_ptrs, c, mask=mask)

# config = {"BLOCK_K": 64, "BLOCK_M": 64, "BLOCK_N": 16, "GROUP_M": 8, "arch": "sm_90", "dtype": "fp8e4m3", "num_ctas": 1, "num_stages": 2, "num_warps": 4}
# arch = sm_90


// ===== COMPILED SASS (sm_90a) =====

	.target	sm_90a

	.elftype	@"ET_EXEC"


//--------------------- .note.nv.tkinfo           --------------------------
	.section	.note.nv.tkinfo,"",@"SHT_NOTE"
	.sectionflags	@"SHF_NOTE_NV_TKINFO"
	.tkinfo
        /*0018*/ 	.word	0x00000002
        /*0030*/ 	.string	""
        /*0030*/ 	.string	"ptxas"
        /*0030*/ 	.string	"Cuda compilation tools, release 13.0, V13.0.88"
        /*0030*/ 	.string	"Build cuda_13.0.r13.0/compiler.36424714_0"
        /*0030*/ 	.string	"-v  -suppress-debug-info  -lineinfo  -arch sm_90a "



//--------------------- .note.nv.cuinfo           --------------------------
	.section	.note.nv.cuinfo,"",@"SHT_NOTE"
	.sectionflags	@"SHF_NOTE_NV_CUINFO"
        /*0018*/ 	.short	0x0002
        /*001a*/ 	.short	0x005a
        /*001c*/ 	.short	0x0082
	.zero		2


//--------------------- .nv.info                  --------------------------
	.section	.nv.info,"",@"SHT_CUDA_INFO"
	.align	4


	//----- nvinfo : EIATTR_REGCOUNT
	.align		4
        /*0000*/ 	.byte	0x04, 0x2f
        /*0002*/ 	.short	(.L_1 - .L_0)
	.align		4
.L_0:
        /*0004*/ 	.word	index@(matmul_kernel)
        /*0008*/ 	.word	0x00000080


	//----- nvinfo : EIATTR_FRAME_SIZE
	.align		4
.L_1:
        /*000c*/ 	.byte	0x04, 0x11
        /*000e*/ 	.short	(.L_3 - .L_2)
	.align		4
.L_2:
        /*0010*/ 	.word	index@(matmul_kernel)
        /*0014*/ 	.word	0x00000000


	//----- nvinfo : EIATTR_MIN_STACK_SIZE
	.align		4
.L_3:
        /*0018*/ 	.byte	0x04, 0x12
        /*001a*/ 	.short	(.L_5 - .L_4)
	.align		4
.L_4:
        /*001c*/ 	.word	index@(matmul_kernel)
        /*0020*/ 	.word	0x00000000
.L_5:


//--------------------- .nv.compat                --------------------------
	.section	.nv.compat,"",@"SHT_CUDA_COMPAT_INFO"
	.align	4
        /*0000*/ 	.byte	0x02, 0x09, 0x01, 0x00, 0x02, 0x02, 0x04, 0x00, 0x02, 0x05, 0x05, 0x00, 0x03, 0x07, 0x01, 0x01
        /*0010*/ 	.byte	0x02, 0x03, 0x00, 0x00, 0x02, 0x06, 0x01, 0x00, 0x04, 0x0b, 0x08, 0x00, 0x00, 0x00, 0x00, 0x00
        /*0020*/ 	.byte	0x00, 0x00, 0x00, 0x00


//--------------------- .nv.info.matmul_kernel    --------------------------
	.section	.nv.info.matmul_kernel,"",@"SHT_CUDA_INFO"
	.sectionflags	@""
	.align	4


	//----- nvinfo : EIATTR_CUDA_API_VERSION
	.align		4
        /*0000*/ 	.byte	0x04, 0x37
        /*0002*/ 	.short	(.L_7 - .L_6)
.L_6:
        /*0004*/ 	.word	0x00000082


	//----- nvinfo : EIATTR_KPARAM_INFO
	.align		4
.L_7:
        /*0008*/ 	.byte	0x04, 0x17
        /*000a*/ 	.short	(.L_9 - .L_8)
.L_8:
        /*000c*/ 	.word	0x00000000
        /*0010*/ 	.short	0x000d
        /*0012*/ 	.short	0x0048
        /*0014*/ 	.byte	0x00, 0xf4, 0x21, 0x00


	//----- nvinfo : EIATTR_KPARAM_INFO
	.align		4
.L_9:
        /*0018*/ 	.byte	0x04, 0x17
        /*001a*/ 	.short	(.L_11 - .L_10)
.L_10:
        /*001c*/ 	.word	0x00000000
        /*0020*/ 	.short	0x000c
        /*0022*/ 	.short	0x0040
        /*0024*/ 	.byte	0x00, 0xf4, 0x21, 0x00


	//----- nvinfo : EIATTR_KPARAM_INFO
	.align		4
.L_11:
        /*0028*/ 	.byte	0x04, 0x17
        /*002a*/ 	.short	(.L_13 - .L_12)
.L_12:
        /*002c*/ 	.word	0x00000000
        /*0030*/ 	.short	0x000b
        /*0032*/ 	.short	0x0038
        /*0034*/ 	.byte	0x00, 0xf0, 0x11, 0x00


	//----- nvinfo : EIATTR_KPARAM_INFO
	.align		4
.L_13:
        /*0038*/ 	.byte	0x04, 0x17
        /*003a*/ 	.short	(.L_15 - .L_14)
.L_14:
        /*003c*/ 	.word	0x00000000
        /*0040*/ 	.short	0x000a
        /*0042*/ 	.short	0x0034
        /*0044*/ 	.byte	0x00, 0xf0, 0x11, 0x00


	//----- nvinfo : EIATTR_KPARAM_INFO
	.align		4
.L_15:
        /*0048*/ 	.byte	0x04, 0x17
        /*004a*/ 	.short	(.L_17 - .L_16)
.L_16:
        /*004c*/ 	.word	0x00000000
        /*0050*/ 	.short	0x0009
        /*0052*/ 	.short	0x0030
        /*0054*/ 	.byte	0x00, 0xf0, 0x11, 0x00


	//----- nvinfo : EIATTR_KPARAM_INFO
	.align		4
.L_17:
        /*0058*/ 	.byte	0x04, 0x17
        /*005a*/ 	.short	(.L_19 - .L_18)
.L_18:
        /*005c*/ 	.word	0x00000000
        /*0060*/ 	.short	0x0008
        /*0062*/ 	.short	0x002c
        /*0064*/ 	.byte	0x00, 0xf0, 0x11, 0x00


	//----- nvinfo : EIATTR_KPARAM_INFO
	.align		4
.L_19:
        /*0068*/ 	.byte	0x04, 0x17
        /*006a*/ 	.short	(.L_21 - .L_20)
.L_20:
        /*006c*/ 	.word	0x00000000
        /*0070*/ 	.short	0x0007
        /*0072*/ 	.short	0x0028
        /*0074*/ 	.byte	0x00, 0xf0, 0x11, 0x00


	//----- nvinfo : EIATTR_KPARAM_INFO
	.align		4
.L_21:
        /*0078*/ 	.byte	0x04, 0x17
        /*007a*/ 	.short	(.L_23 - .L_22)
.L_22:
        /*007c*/ 	.word	0x00000000
        /*0080*/ 	.short	0x0006
        /*0082*/ 	.short	0x0024
        /*0084*/ 	.byte	0x00, 0xf0, 0x11, 0x00


	//----- nvinfo : EIATTR_KPARAM_INFO
	.align		4
.L_23:
        /*0088*/ 	.byte	0x04, 0x17
        /*008a*/ 	.short	(.L_25 - .L_24)
.L_24:
        /*008c*/ 	.word	0x00000000
        /*0090*/ 	.short	0x0005
        /*0092*/ 	.short	0x0020
        /*0094*/ 	.byte	0x00, 0xf0, 0x11, 0x00


	//----- nvinfo : EIATTR_KPARAM_INFO
	.align		4
.L_25:
        /*0098*/ 	.byte	0x04, 0x17
        /*009a*/ 	.short	(.L_27 - .L_26)
.L_26:
        /*009c*/ 	.word	0x00000000
        /*00a0*/ 	.short	0x0004
        /*00a2*/ 	.short	0x001c
        /*00a4*/ 	.byte	0x00, 0xf0, 0x11, 0x00


	//----- nvinfo : EIATTR_KPARAM_INFO
	.align		4
.L_27:
        /*00a8*/ 	.byte	0x04, 0x17
        /*00aa*/ 	.short	(.L_29 - .L_28)
.L_28:
        /*00ac*/ 	.word	0x00000000
        /*00b0*/ 	.short	0x0003
        /*00b2*/ 	.short	0x0018
        /*00b4*/ 	.byte	0x00, 0xf0, 0x11, 0x00


	//----- nvinfo : EIATTR_KPARAM_INFO
	.align		4
.L_29:
        /*00b8*/ 	.byte	0x04, 0x17
        /*00ba*/ 	.short	(.L_31 - .L_30)
.L_30:
        /*00bc*/ 	.word	0x00000000
        /*00c0*/ 	.short	0x0002
        /*00c2*/ 	.short	0x0010
        /*00c4*/ 	.byte	0x00, 0xf4, 0x21, 0x00


	//----- nvinfo : EIATTR_KPARAM_INFO
	.align		4
.L_31:
        /*00c8*/ 	.byte	0x04, 0x17
        /*00ca*/ 	.short	(.L_33 - .L_32)
.L_32:
        /*00cc*/ 	.word	0x00000000
        /*00d0*/ 	.short	0x0001
        /*00d2*/ 	.short	0x0008
        /*00d4*/ 	.byte	0x00, 0xf4, 0x21, 0x00


	//----- nvinfo : EIATTR_KPARAM_INFO
	.align		4
.L_33:
        /*00d8*/ 	.byte	0x04, 0x17
        /*00da*/ 	.short	(.L_35 - .L_34)
.L_34:
        /*00dc*/ 	.word	0x00000000
        /*00e0*/ 	.short	0x0000
        /*00e2*/ 	.short	0x0000
        /*00e4*/ 	.byte	0x00, 0xf4, 0x21, 0x00


	//----- nvinfo : EIATTR_SPARSE_MMA_MASK
	.align		4
.L_35:
        /*00e8*/ 	.byte	0x03, 0x50
        /*00ea*/ 	.short	0x0000


	//----- nvinfo : EIATTR_MAXREG_COUNT
	.align		4
        /*00ec*/ 	.byte	0x03, 0x1b
        /*00ee*/ 	.short	0x00ff


	//----- nvinfo : EIATTR_NUM_BARRIERS
	.align		4
        /*00f0*/ 	.byte	0x02, 0x4c
        /*00f2*/ 	.byte	0x01
	.zero		1


	//----- nvinfo : EIATTR_MERCURY_ISA_VERSION
	.align		4
        /*00f4*/ 	.byte	0x03, 0x5f
        /*00f6*/ 	.short	0x0101


	//----- nvinfo : EIATTR_EXIT_INSTR_OFFSETS
	.align		4
        /*00f8*/ 	.byte	0x04, 0x1c
        /*00fa*/ 	.short	(.L_37 - .L_36)


	//   ....[0]....
.L_36:
        /*00fc*/ 	.word	0x00002fc0


	//   ....[1]....
        /*0100*/ 	.word	0x00002ff0


	//----- nvinfo : EIATTR_REQNTID
	.align		4
.L_37:
        /*0104*/ 	.byte	0x04, 0x10
        /*0106*/ 	.short	(.L_39 - .L_38)
.L_38:
        /*0108*/ 	.word	0x00000080
        /*010c*/ 	.word	0x00000001
        /*0110*/ 	.word	0x00000001


	//----- nvinfo : EIATTR_CBANK_PARAM_SIZE
	.align		4
.L_39:
        /*0114*/ 	.byte	0x03, 0x19
        /*0116*/ 	.short	0x0050


	//----- nvinfo : EIATTR_PARAM_CBANK
	.align		4
        /*0118*/ 	.byte	0x04, 0x0a
        /*011a*/ 	.short	(.L_41 - .L_40)
	.align		4
.L_40:
        /*011c*/ 	.word	index@(.nv.constant0.matmul_kernel)
        /*0120*/ 	.short	0x0210
        /*0122*/ 	.short	0x0050


	//----- nvinfo : EIATTR_SW_WAR
	.align		4
.L_41:
        /*0124*/ 	.byte	0x04, 0x36
        /*0126*/ 	.short	(.L_43 - .L_42)
.L_42:
        /*0128*/ 	.word	0x00000008
.L_43:


//--------------------- .nv.callgraph             --------------------------
	.section	.nv.callgraph,"",@"SHT_CUDA_CALLGRAPH"
	.align	4
	.sectionentsize	8
	.align		4
        /*0000*/ 	.word	0x00000000
	.align		4
        /*0004*/ 	.word	0xffffffff
	.align		4
        /*0008*/ 	.word	0x00000000
	.align		4
        /*000c*/ 	.word	0xfffffffe
	.align		4
        /*0010*/ 	.word	0x00000000
	.align		4
        /*0014*/ 	.word	0xfffffffd
	.align		4
        /*0018*/ 	.word	0x00000000
	.align		4
        /*001c*/ 	.word	0xfffffffc


//--------------------- .text.matmul_kernel       --------------------------
	.section	.text.matmul_kernel,"ax",@progbits
	.align	128
        .global         matmul_kernel
        .type           matmul_kernel,@function
        .size           matmul_kernel,(.L_x_3 - matmul_kernel)
        .other          matmul_kernel,@"STO_CUDA_ENTRY STV_DEFAULT"
matmul_kernel:
.text.matmul_kernel:
[----:B------:R-:W-:Y:S08]  /*0000*/  LDC R1, c[0x0][0x28] ;  /* 0x00000a00ff017b82 */ /* 0x000ff00000000800 */
[----:B------:R-:W0:Y:S01]  /*0010*/  LDC.64 R10, c[0x0][0x228] ;  /* 0x00008a00ff0a7b82 */ /* 0x000e220000000a00 */
[----:B------:R-:W1:Y:S01]  /*0020*/  S2R R5, SR_CTAID.X ;  /* 0x0000000000057919 */ /* 0x000e620000002500 */
[----:B------:R-:W-:Y:S01]  /*0030*/  UMOV UR4, 0x400 ;  /* 0x0000040000047882 */ /* 0x000fe20000000000 */
[----:B------:R-:W-:Y:S01]  /*0040*/  ULDC.64 UR16, c[0x0][0x208] ;  /* 0x0000820000107ab9 */ /* 0x000fe20000000a00 */
[----:B------:R-:W-:-:S02]  /*0050*/  CS2R R24, SRZ ;  /* 0x0000000000187805 */ /* 0x000fc4000001ff00 */
[----:B------:R-:W-:Y:S02]  /*0060*/  CS2R R26, SRZ ;  /* 0x00000000001a7805 */ /* 0x000fe4000001ff00 */
[----:B------:R-:W-:Y:S02]  /*0070*/  CS2R R28, SRZ ;  /* 0x00000000001c7805 */ /* 0x000fe4000001ff00 */
[----:B------:R-:W-:Y:S01]  /*0080*/  CS2R R30, SRZ ;  /* 0x00000000001e7805 */ /* 0x000fe2000001ff00 */
[----:B------:R-:W2:Y:S08]  /*0090*/  LDC R49, c[0x0][0x230] ;  /* 0x00008c00ff317b82 */ /* 0x000eb00000000800 */
[----:B------:R-:W3:Y:S01]  /*00a0*/  S2UR UR10, SR_CgaCtaId ;  /* 0x00000000000a79c3 */ /* 0x000ee20000008800 */
[----:B0-----:R-:W-:-:S05]  /*00b0*/  VIADD R0, R11, 0xf ;  /* 0x0000000f0b007836 */ /* 0x001fca0000000000 */
[----:B------:R-:W-:Y:S01]  /*00c0*/  SHF.R.S32.HI R3, RZ, 0x1f, R0 ;  /* 0x0000001fff037819 */ /* 0x000fe20000011400 */
[----:B--2---:R-:W-:-:S03]  /*00d0*/  VIADD R49, R49, 0x3f ;  /* 0x0000003f31317836 */ /* 0x004fc60000000000 */
[----:B------:R-:W-:Y:S02]  /*00e0*/  LEA.HI R3, R3, R0, RZ, 0x4 ;  /* 0x0000000003037211 */ /* 0x000fe400078f20ff */
[----:B-1----:R-:W-:Y:S02]  /*00f0*/  IABS R8, R5 ;  /* 0x0000000500087213 */ /* 0x002fe40000000000 */
[----:B------:R-:W-:Y:S01]  /*0100*/  SHF.R.S32.HI R3, RZ, 0x4, R3 ;  /* 0x00000004ff037819 */ /* 0x000fe20000011403 */
[----:B---3--:R-:W-:-:S04]  /*0110*/  ULEA UR10, UR10, UR4, 0x18 ;  /* 0x000000040a0a7291 */ /* 0x008fc8000f8ec03f */
[----:B------:R-:W-:-:S05]  /*0120*/  IMAD.SHL.U32 R4, R3, 0x8, RZ ;  /* 0x0000000803047824 */ /* 0x000fca00078e00ff */
[-C--:B------:R-:W-:Y:S02]  /*0130*/  IABS R7, R4.reuse ;  /* 0x0000000400077213 */ /* 0x080fe40000000000 */
[----:B------:R-:W-:Y:S02]  /*0140*/  IABS R12, R4 ;  /* 0x00000004000c7213 */ /* 0x000fe40000000000 */
[----:B------:R-:W0:Y:S08]  /*0150*/  I2F.RP R0, R7 ;  /* 0x0000000700007306 */ /* 0x000e300000209400 */
[----:B0-----:R-:W0:Y:S02]  /*0160*/  MUFU.RCP R0, R0 ;  /* 0x0000000000007308 */ /* 0x001e240000001000 */
[----:B0-----:R-:W-:-:S02]  /*0170*/  VIADD R2, R0, 0xffffffe ;  /* 0x0ffffffe00027836 */ /* 0x001fc40000000000 */
[----:B------:R-:W-:-:S04]  /*0180*/  IMAD.MOV R0, RZ, RZ, -R12 ;  /* 0x000000ffff007224 */ /* 0x000fc800078e0a0c */
[----:B------:R0:W1:Y:S02]  /*0190*/  F2I.FTZ.U32.TRUNC.NTZ R3, R2 ;  /* 0x0000000200037305 */ /* 0x000064000021f000 */
[----:B0-----:R-:W-:Y:S02]  /*01a0*/  IMAD.MOV.U32 R2, RZ, RZ, RZ ;  /* 0x000000ffff027224 */ /* 0x001fe400078e00ff */
[----:B-1----:R-:W-:-:S04]  /*01b0*/  IMAD.MOV R6, RZ, RZ, -R3 ;  /* 0x000000ffff067224 */ /* 0x002fc800078e0a03 */
[----:B------:R-:W-:Y:S02]  /*01c0*/  IMAD R9, R6, R7, RZ ;  /* 0x0000000706097224 */ /* 0x000fe400078e02ff */
[----:B------:R-:W-:Y:S02]  /*01d0*/  IMAD.MOV.U32 R6, RZ, RZ, R8 ;  /* 0x000000ffff067224 */ /* 0x000fe400078e0008 */
[----:B------:R-:W-:-:S06]  /*01e0*/  IMAD.HI.U32 R3, R3, R9, R2 ;  /* 0x0000000903037227 */ /* 0x000fcc00078e0002 */
[----:B------:R-:W-:-:S04]  /*01f0*/  IMAD.HI.U32 R3, R3, R6, RZ ;  /* 0x0000000603037227 */ /* 0x000fc800078e00ff */
[----:B------:R-:W-:-:S05]  /*0200*/  IMAD R0, R3, R0, R6 ;  /* 0x0000000003007224 */ /* 0x000fca00078e0206 */
[----:B------:R-:W-:-:S13]  /*0210*/  ISETP.GT.U32.AND P1, PT, R7, R0, PT ;  /* 0x000000000700720c */ /* 0x000fda0003f24070 */
[----:B------:R-:W-:Y:S02]  /*0220*/  @!P1 IMAD.IADD R0, R0, 0x1, -R7 ;  /* 0x0000000100009824 */ /* 0x000fe400078e0a07 */
[----:B------:R-:W-:Y:S01]  /*0230*/  @!P1 VIADD R3, R3, 0x1 ;  /* 0x0000000103039836 */ /* 0x000fe20000000000 */
[----:B------:R-:W-:Y:S02]  /*0240*/  ISETP.NE.AND P1, PT, R4, RZ, PT ;  /* 0x000000ff0400720c */ /* 0x000fe40003f25270 */
[----:B------:R-:W-:Y:S02]  /*0250*/  ISETP.GE.U32.AND P0, PT, R0, R7, PT ;  /* 0x000000070000720c */ /* 0x000fe40003f06070 */
[----:B------:R-:W-:-:S04]  /*0260*/  LOP3.LUT R0, R5, R4, RZ, 0x3c, !PT ;  /* 0x0000000405007212 */ /* 0x000fc800078e3cff */
[----:B------:R-:W-:Y:S01]  /*0270*/  ISETP.GE.AND P2, PT, R0, RZ, PT ;  /* 0x000000ff0000720c */ /* 0x000fe20003f46270 */
[----:B------:R-:W-:-:S06]  /*0280*/  VIADD R0, R10, 0x3f ;  /* 0x0000003f0a007836 */ /* 0x000fcc0000000000 */
[----:B------:R-:W-:-:S04]  /*0290*/  @P0 VIADD R3, R3, 0x1 ;  /* 0x0000000103030836 */ /* 0x000fc80000000000 */
[----:B------:R-:W-:Y:S01]  /*02a0*/  IMAD.MOV.U32 R2, RZ, RZ, R3 ;  /* 0x000000ffff027224 */ /* 0x000fe200078e0003 */
[----:B------:R-:W-:-:S03]  /*02b0*/  SHF.R.S32.HI R3, RZ, 0x1f, R0 ;  /* 0x0000001fff037819 */ /* 0x000fc60000011400 */
[----:B------:R-:W-:Y:S01]  /*02c0*/  @!P2 IMAD.MOV R2, RZ, RZ, -R2 ;  /* 0x000000ffff02a224 */ /* 0x000fe200078e0a02 */
[----:B------:R-:W-:Y:S02]  /*02d0*/  @!P1 LOP3.LUT R2, RZ, R4, RZ, 0x33, !PT ;  /* 0x00000004ff029212 */ /* 0x000fe400078e33ff */
[----:B------:R-:W-:-:S03]  /*02e0*/  LEA.HI R3, R3, R0, RZ, 0x6 ;  /* 0x0000000003037211 */ /* 0x000fc600078f30ff */
[----:B------:R-:W-:Y:S02]  /*02f0*/  IMAD.SHL.U32 R8, R2, 0x8, RZ ;  /* 0x0000000802087824 */ /* 0x000fe400078e00ff */
[----:B------:R-:W-:-:S03]  /*0300*/  IMAD.MOV R2, RZ, RZ, -R2 ;  /* 0x000000ffff027224 */ /* 0x000fc600078e0a02 */
[----:B------:R-:W-:Y:S01]  /*0310*/  LEA.HI.SX32 R3, R3, -R8, 0x1a ;  /* 0x8000000803037211 */ /* 0x000fe200078fd2ff */
[----:B------:R-:W-:Y:S02]  /*0320*/  IMAD R9, R4, R2, R5 ;  /* 0x0000000204097224 */ /* 0x000fe400078e0205 */
[----:B------:R-:W-:Y:S01]  /*0330*/  IMAD.MOV.U32 R2, RZ, RZ, RZ ;  /* 0x000000ffff027224 */ /* 0x000fe200078e00ff */
[----:B------:R-:W-:-:S04]  /*0340*/  VIMNMX R12, R3, 0x8, PT ;  /* 0x00000008030c7848 */ /* 0x000fc80003fe0100 */
[-C--:B------:R-:W-:Y:S02]  /*0350*/  IABS R6, R12.reuse ;  /* 0x0000000c00067213 */ /* 0x080fe40000000000 */
[----:B------:R-:W-:Y:S02]  /*0360*/  IABS R4, R12 ;  /* 0x0000000c00047213 */ /* 0x000fe40000000000 */
[----:B------:R-:W0:Y:S08]  /*0370*/  I2F.RP R0, R6 ;  /* 0x0000000600007306 */ /* 0x000e300000209400 */
[----:B0-----:R-:W0:Y:S02]  /*0380*/  MUFU.RCP R0, R0 ;  /* 0x0000000000007308 */ /* 0x001e240000001000 */
[----:B0-----:R-:W-:-:S02]  /*0390*/  VIADD R3, R0, 0xffffffe ;  /* 0x0ffffffe00037836 */ /* 0x001fc40000000000 */
[----:B------:R-:W0:Y:S04]  /*03a0*/  S2R R0, SR_TID.X ;  /* 0x0000000000007919 */ /* 0x000e280000002100 */
[----:B------:R-:W1:Y:S02]  /*03b0*/  F2I.FTZ.U32.TRUNC.NTZ R3, R3 ;  /* 0x0000000300037305 */ /* 0x000e64000021f000 */
[----:B-1----:R-:W-:-:S04]  /*03c0*/  IMAD.MOV R7, RZ, RZ, -R3 ;  /* 0x000000ffff077224 */ /* 0x002fc800078e0a03 */
[----:B------:R-:W-:Y:S01]  /*03d0*/  IMAD.MOV.U32 R5, RZ, RZ, R7 ;  /* 0x000000ffff057224 */ /* 0x000fe200078e0007 */
[----:B------:R-:W-:-:S03]  /*03e0*/  IABS R7, R9 ;  /* 0x0000000900077213 */ /* 0x000fc60000000000 */
[----:B------:R-:W-:-:S04]  /*03f0*/  IMAD R5, R5, R6, RZ ;  /* 0x0000000605057224 */ /* 0x000fc800078e02ff */
[----:B------:R-:W-:Y:S01]  /*0400*/  IMAD.HI.U32 R2, R3, R5, R2 ;  /* 0x0000000503027227 */ /* 0x000fe200078e0002 */
[----:B0-----:R-:W-:-:S03]  /*0410*/  SHF.R.U32.HI R13, RZ, 0x6, R0 ;  /* 0x00000006ff0d7819 */ /* 0x001fc60000011600 */
[----:B------:R-:W-:Y:S01]  /*0420*/  IMAD.MOV R3, RZ, RZ, -R4 ;  /* 0x000000ffff037224 */ /* 0x000fe200078e0a04 */
[----:B------:R-:W-:Y:S01]  /*0430*/  SGXT.U32 R13, R13, 0x1 ;  /* 0x000000010d0d781a */ /* 0x000fe20000000000 */
[----:B------:R-:W-:-:S04]  /*0440*/  IMAD.HI.U32 R2, R2, R7, RZ ;  /* 0x0000000702027227 */ /* 0x000fc800078e00ff */
[----:B------:R-:W-:Y:S02]  /*0450*/  IMAD R3, R2, R3, R7 ;  /* 0x0000000302037224 */ /* 0x000fe400078e0207 */
[----:B------:R-:W-:-:S03]  /*0460*/  IMAD.SHL.U32 R5, R0, 0x20, RZ ;  /* 0x0000002000057824 */ /* 0x000fc600078e00ff */
[----:B------:R-:W-:Y:S02]  /*0470*/  ISETP.GT.U32.AND P1, PT, R6, R3, PT ;  /* 0x000000030600720c */ /* 0x000fe40003f24070 */
[C---:B------:R-:W-:Y:S02]  /*0480*/  LOP3.LUT R7, R5.reuse, 0x60, RZ, 0xc0, !PT ;  /* 0x0000006005077812 */ /* 0x040fe400078ec0ff */
[----:B------:R-:W-:Y:S02]  /*0490*/  LOP3.LUT R5, R5, 0x300, RZ, 0xc0, !PT ;  /* 0x0000030005057812 */ /* 0x000fe400078ec0ff */
[----:B------:R-:W-:-:S07]  /*04a0*/  LOP3.LUT R7, R7, 0x1c, R0, 0xf8, !PT ;  /* 0x0000001c07077812 */ /* 0x000fce00078ef800 */
[----:B------:R-:W-:Y:S02]  /*04b0*/  @!P1 IMAD.IADD R3, R3, 0x1, -R6 ;  /* 0x0000000103039824 */ /* 0x000fe400078e0a06 */
[----:B------:R-:W-:Y:S01]  /*04c0*/  @!P1 VIADD R2, R2, 0x1 ;  /* 0x0000000102029836 */ /* 0x000fe20000000000 */
[----:B------:R-:W-:Y:S02]  /*04d0*/  ISETP.NE.AND P1, PT, R12, RZ, PT ;  /* 0x000000ff0c00720c */ /* 0x000fe40003f25270 */
[----:B------:R-:W-:Y:S02]  /*04e0*/  ISETP.GE.U32.AND P0, PT, R3, R6, PT ;  /* 0x000000060300720c */ /* 0x000fe40003f06070 */
[----:B------:R-:W-:-:S04]  /*04f0*/  LOP3.LUT R3, R9, R12, RZ, 0x3c, !PT ;  /* 0x0000000c09037212 */ /* 0x000fc800078e3cff */
[----:B------:R-:W-:-:S07]  /*0500*/  ISETP.GE.AND P2, PT, R3, RZ, PT ;  /* 0x000000ff0300720c */ /* 0x000fce0003f46270 */
[----:B------:R-:W-:Y:S01]  /*0510*/  @P0 VIADD R2, R2, 0x1 ;  /* 0x0000000102020836 */ /* 0x000fe20000000000 */
[----:B------:R-:W-:-:S03]  /*0520*/  ISETP.GE.AND P0, PT, R49, 0x40, PT ;  /* 0x000000403100780c */ /* 0x000fc60003f06270 */
[----:B------:R-:W-:Y:S01]  /*0530*/  IMAD.MOV.U32 R4, RZ, RZ, R2 ;  /* 0x000000ffff047224 */ /* 0x000fe200078e0002 */
[----:B------:R-:W-:-:S03]  /*0540*/  SHF.R.S32.HI R2, RZ, 0x5, R0 ;  /* 0x00000005ff027819 */ /* 0x000fc60000011400 */
[----:B------:R-:W-:Y:S01]  /*0550*/  @!P2 IMAD.MOV R4, RZ, RZ, -R4 ;  /* 0x000000ffff04a224 */ /* 0x000fe200078e0a04 */
[----:B------:R-:W-:Y:S02]  /*0560*/  @!P1 LOP3.LUT R4, RZ, R12, RZ, 0x33, !PT ;  /* 0x0000000cff049212 */ /* 0x000fe400078e33ff */
[----:B------:R-:W-:-:S03]  /*0570*/  SGXT R2, R2, 0x1 ;  /* 0x000000010202781a */ /* 0x000fc60000000200 */
[----:B------:R-:W-:Y:S01]  /*0580*/  IMAD.MOV R3, RZ, RZ, -R4 ;  /* 0x000000ffff037224 */ /* 0x000fe200078e0a04 */
[----:B------:R-:W-:Y:S01]  /*0590*/  LOP3.LUT R2, R7, 0x240, R2, 0x78, !PT ;  /* 0x0000024007027812 */ /* 0x000fe200078e7802 */
[----:B------:R-:W-:Y:S02]  /*05a0*/  IMAD.SHL.U32 R4, R4, 0x10, RZ ;  /* 0x0000001004047824 */ /* 0x000fe400078e00ff */
[----:B------:R-:W-:Y:S01]  /*05b0*/  IMAD R3, R12, R3, R9 ;  /* 0x000000030c037224 */ /* 0x000fe200078e0209 */
[----:B------:R-:W-:Y:S02]  /*05c0*/  LOP3.LUT R12, R0, 0x3f, RZ, 0xc0, !PT ;  /* 0x0000003f000c7812 */ /* 0x000fe400078ec0ff */
[----:B------:R-:W-:Y:S01]  /*05d0*/  LOP3.LUT R15, R4, R13, RZ, 0xfc, !PT ;  /* 0x0000000d040f7212 */ /* 0x000fe200078efcff */
[----:B------:R-:W-:Y:S01]  /*05e0*/  IMAD.IADD R23, R8, 0x1, R3 ;  /* 0x0000000108177824 */ /* 0x000fe200078e0203 */
[----:B------:R-:W-:Y:S01]  /*05f0*/  LOP3.LUT R16, R4, 0x2, R13, 0xfe, !PT ;  /* 0x0000000204107812 */ /* 0x000fe200078efe0d */
[----:B------:R-:W0:Y:S01]  /*0600*/  S2R R3, SR_TID.X ;  /* 0x0000000000037919 */ /* 0x000e220000002100 */
[----:B------:R-:W-:Y:S01]  /*0610*/  IMAD R14, R12, 0x4, R5 ;  /* 0x000000040c0e7824 */ /* 0x000fe200078e0205 */
[C-C-:B------:R-:W-:Y:S01]  /*0620*/  LOP3.LUT R17, R4.reuse, 0x4, R13.reuse, 0xfe, !PT ;  /* 0x0000000404117812 */ /* 0x140fe200078efe0d */
[----:B------:R-:W-:Y:S01]  /*0630*/  IMAD R23, R23, 0x40, R12 ;  /* 0x0000004017177824 */ /* 0x000fe200078e020c */
[----:B------:R-:W-:-:S02]  /*0640*/  LOP3.LUT R18, R4, 0x6, R13, 0xfe, !PT ;  /* 0x0000000604127812 */ /* 0x000fc400078efe0d */
[C-C-:B------:R-:W-:Y:S02]  /*0650*/  LOP3.LUT R19, R4.reuse, 0x8, R13.reuse, 0xfe, !PT ;  /* 0x0000000804137812 */ /* 0x140fe400078efe0d */
[C-C-:B------:R-:W-:Y:S02]  /*0660*/  LOP3.LUT R20, R4.reuse, 0xa, R13.reuse, 0xfe, !PT ;  /* 0x0000000a04147812 */ /* 0x140fe400078efe0d */
[C-C-:B------:R-:W-:Y:S02]  /*0670*/  LOP3.LUT R21, R4.reuse, 0xc, R13.reuse, 0xfe, !PT ;  /* 0x0000000c04157812 */ /* 0x140fe400078efe0d */
[----:B------:R-:W-:Y:S01]  /*0680*/  LOP3.LUT R22, R4, 0xe, R13, 0xfe, !PT ;  /* 0x0000000e04167812 */ /* 0x000fe200078efe0d */
[----:B------:R-:W-:Y:S06]  /*0690*/  @!P0 BRA `(.L_x_0) ;  /* 0x0000002000dc8947 */ /* 0x000fec0003800000 */
[----:B------:R-:W-:Y:S01]  /*06a0*/  IABS R29, R11 ;  /* 0x0000000b001d7213 */ /* 0x000fe20000000000 */
[----:B------:R-:W-:Y:S01]  /*06b0*/  ULDC UR4, c[0x0][0x240] ;  /* 0x0000900000047ab9 */ /* 0x000fe20000000800 */
[----:B------:R-:W-:Y:S01]  /*06c0*/  IABS R31, R10 ;  /* 0x0000000a001f7213 */ /* 0x000fe20000000000 */
[----:B------:R-:W1:Y:S01]  /*06d0*/  LDC R52, c[0x0][0x238] ;  /* 0x00008e00ff347b82 */ /* 0x000e620000000800 */
[----:B------:R-:W2:Y:S01]  /*06e0*/  I2F.RP R8, R29 ;  /* 0x0000001d00087306 */ /* 0x000ea20000209400 */
[----:B------:R-:W-:Y:S01]  /*06f0*/  IABS R28, R21 ;  /* 0x00000015001c7213 */ /* 0x000fe20000000000 */
[----:B------:R-:W-:Y:S01]  /*0700*/  ULDC.64 UR12, c[0x0][0x218] ;  /* 0x00008600000c7ab9 */ /* 0x000fe20000000a00 */
[----:B------:R-:W-:Y:S01]  /*0710*/  IABS R30, R20 ;  /* 0x00000014001e7213 */ /* 0x000fe20000000000 */
[----:B------:R-:W-:Y:S01]  /*0720*/  ULDC UR5, c[0x0][0x234] ;  /* 0x00008d0000057ab9 */ /* 0x000fe20000000800 */
[----:B------:R-:W-:Y:S01]  /*0730*/  IABS R32, R19 ;  /* 0x0000001300207213 */ /* 0x000fe20000000000 */
[----:B------:R-:W-:Y:S01]  /*0740*/  ULDC.64 UR8, c[0x0][0x210] ;  /* 0x0000840000087ab9 */ /* 0x000fe20000000a00 */
[----:B------:R-:W-:Y:S01]  /*0750*/  IABS R27, R18 ;  /* 0x00000012001b7213 */ /* 0x000fe20000000000 */
[----:B------:R-:W3:Y:S01]  /*0760*/  I2F.RP R9, R31 ;  /* 0x0000001f00097306 */ /* 0x000ee20000209400 */
[----:B------:R-:W-:Y:S01]  /*0770*/  IABS R33, R23 ;  /* 0x0000001700217213 */ /* 0x000fe20000000000 */
[----:B------:R-:W-:Y:S01]  /*0780*/  ULDC UR6, c[0x0][0x23c] ;  /* 0x00008f0000067ab9 */ /* 0x000fe20000000800 */
[C---:B------:R-:W-:Y:S01]  /*0790*/  LOP3.LUT R51, R13.reuse, 0x3e, RZ, 0xfc, !PT ;  /* 0x0000003e0d337812 */ /* 0x040fe200078efcff */
[----:B------:R-:W-:Y:S01]  /*07a0*/  USHF.L.U32 UR11, UR6, 0x6, URZ ;  /* 0x00000006060b7899 */ /* 0x000fe2000800063f */
[C---:B------:R-:W-:Y:S01]  /*07b0*/  LOP3.LUT R53, R13.reuse, 0x3c, RZ, 0xfc, !PT ;  /* 0x0000003c0d357812 */ /* 0x040fe200078efcff */
[----:B------:R-:W-:Y:S01]  /*07c0*/  IMAD R50, R12, UR6, RZ ;  /* 0x000000060c327c24 */ /* 0x000fe2000f8e02ff */
[C---:B------:R-:W-:Y:S01]  /*07d0*/  LOP3.LUT R55, R13.reuse, 0x3a, RZ, 0xfc, !PT ;  /* 0x0000003a0d377812 */ /* 0x040fe200078efcff */
[----:B--2---:R-:W2:Y:S01]  /*07e0*/  MUFU.RCP R8, R8 ;  /* 0x0000000800087308 */ /* 0x004ea20000001000 */
[C---:B------:R-:W-:Y:S01]  /*07f0*/  LOP3.LUT R57, R13.reuse, 0x38, RZ, 0xfc, !PT ;  /* 0x000000380d397812 */ /* 0x040fe200078efcff */
[----:B------:R-:W-:Y:S01]  /*0800*/  UMOV UR7, URZ ;  /* 0x0000003f00077c82 */ /* 0x000fe20008000000 */
[----:B------:R-:W-:-:S02]  /*0810*/  LOP3.LUT R59, R13, 0x36, RZ, 0xfc, !PT ;  /* 0x000000360d3b7812 */ /* 0x000fc400078efcff */
[C---:B------:R-:W-:Y:S02]  /*0820*/  LOP3.LUT R61, R13.reuse, 0x34, RZ, 0xfc, !PT ;  /* 0x000000340d3d7812 */ /* 0x040fe400078efcff */
[C---:B------:R-:W-:Y:S01]  /*0830*/  LOP3.LUT R63, R13.reuse, 0x32, RZ, 0xfc, !PT ;  /* 0x000000320d3f7812 */ /* 0x040fe200078efcff */
[----:B---3--:R-:W3:Y:S01]  /*0840*/  MUFU.RCP R9, R9 ;  /* 0x0000000900097308 */ /* 0x008ee20000001000 */
[----:B------:R-:W-:Y:S01]  /*0850*/  LOP3.LUT R65, R13, 0x30, RZ, 0xfc, !PT ;  /* 0x000000300d417812 */ /* 0x000fe200078efcff */
[-C--:B-1----:R-:W-:Y:S01]  /*0860*/  IMAD R51, R51, R52.reuse, RZ ;  /* 0x0000003433337224 */ /* 0x082fe200078e02ff */
[----:B------:R-:W-:Y:S01]  /*0870*/  LOP3.LUT R67, R13, 0x2e, RZ, 0xfc, !PT ;  /* 0x0000002e0d437812 */ /* 0x000fe200078efcff */
[-C--:B------:R-:W-:Y:S01]  /*0880*/  IMAD R53, R53, R52.reuse, RZ ;  /* 0x0000003435357224 */ /* 0x080fe200078e02ff */
[----:B------:R-:W-:Y:S01]  /*0890*/  LOP3.LUT R69, R13, 0x2c, RZ, 0xfc, !PT ;  /* 0x0000002c0d457812 */ /* 0x000fe200078efcff */
[-C--:B------:R-:W-:Y:S01]  /*08a0*/  IMAD R55, R55, R52.reuse, RZ ;  /* 0x0000003437377224 */ /* 0x080fe200078e02ff */
[----:B------:R-:W-:Y:S01]  /*08b0*/  LOP3.LUT R71, R13, 0x2a, RZ, 0xfc, !PT ;  /* 0x0000002a0d477812 */ /* 0x000fe200078efcff */
[-C--:B------:R-:W-:Y:S01]  /*08c0*/  IMAD R57, R57, R52.reuse, RZ ;  /* 0x0000003439397224 */ /* 0x080fe200078e02ff */
[C---:B------:R-:W-:Y:S01]  /*08d0*/  LOP3.LUT R73, R13.reuse, 0x28, RZ, 0xfc, !PT ;  /* 0x000000280d497812 */ /* 0x040fe200078efcff */
[----:B--2---:R-:W-:Y:S01]  /*08e0*/  VIADD R4, R8, 0xffffffe ;  /* 0x0ffffffe08047836 */ /* 0x004fe20000000000 */
[----:B------:R-:W-:Y:S01]  /*08f0*/  LOP3.LUT R75, R13, 0x26, RZ, 0xfc, !PT ;  /* 0x000000260d4b7812 */ /* 0x000fe200078efcff */
[-C--:B------:R-:W-:Y:S01]  /*0900*/  IMAD R59, R59, R52.reuse, RZ ;  /* 0x000000343b3b7224 */ /* 0x080fe200078e02ff */
[C---:B------:R-:W-:Y:S01]  /*0910*/  LOP3.LUT R77, R13.reuse, 0x24, RZ, 0xfc, !PT ;  /* 0x000000240d4d7812 */ /* 0x040fe200078efcff */
[----:B------:R1:W2:Y:S01]  /*0920*/  F2I.FTZ.U32.TRUNC.NTZ R5, R4 ;  /* 0x0000000400057305 */ /* 0x0002a2000021f000 */
[----:B------:R-:W-:Y:S01]  /*0930*/  LOP3.LUT R79, R13, 0x22, RZ, 0xfc, !PT ;  /* 0x000000220d4f7812 */ /* 0x000fe200078efcff */
[-C--:B------:R-:W-:Y:S01]  /*0940*/  IMAD R61, R61, R52.reuse, RZ ;  /* 0x000000343d3d7224 */ /* 0x080fe200078e02ff */
[----:B------:R-:W-:Y:S01]  /*0950*/  LOP3.LUT R87, R13, 0x20, RZ, 0xfc, !PT ;  /* 0x000000200d577812 */ /* 0x000fe200078efcff */
[----:B---3--:R-:W-:Y:S01]  /*0960*/  VIADD R6, R9, 0xffffffe ;  /* 0x0ffffffe09067836 */ /* 0x008fe20000000000 */
[----:B------:R-:W-:Y:S01]  /*0970*/  LOP3.LUT R89, R13, 0x1e, RZ, 0xfc, !PT ;  /* 0x0000001e0d597812 */ /* 0x000fe200078efcff */
[-C--:B------:R-:W-:Y:S01]  /*0980*/  IMAD R63, R63, R52.reuse, RZ ;  /* 0x000000343f3f7224 */ /* 0x080fe200078e02ff */
[C---:B------:R-:W-:Y:S01]  /*0990*/  LOP3.LUT R91, R13.reuse, 0x1c, RZ, 0xfc, !PT ;  /* 0x0000001c0d5b7812 */ /* 0x040fe200078efcff */
[----:B------:R3:W4:Y:S01]  /*09a0*/  F2I.FTZ.U32.TRUNC.NTZ R7, R6 ;  /* 0x0000000600077305 */ /* 0x000722000021f000 */
[----:B-1----:R-:W-:Y:S01]  /*09b0*/  IMAD.MOV.U32 R4, RZ, RZ, RZ ;  /* 0x000000ffff047224 */ /* 0x002fe200078e00ff */
[----:B------:R-:W-:Y:S01]  /*09c0*/  LOP3.LUT R93, R13, 0x1a, RZ, 0xfc, !PT ;  /* 0x0000001a0d5d7812 */ /* 0x000fe200078efcff */
[-C--:B------:R-:W-:Y:S01]  /*09d0*/  IMAD R65, R65, R52.reuse, RZ ;  /* 0x0000003441417224 */ /* 0x080fe200078e02ff */
[----:B------:R-:W-:Y:S01]  /*09e0*/  LOP3.LUT R95, R13, 0x18, RZ, 0xfc, !PT ;  /* 0x000000180d5f7812 */ /* 0x000fe200078efcff */
[----:B------:R-:W-:Y:S01]  /*09f0*/  IMAD R67, R67, R52, RZ ;  /* 0x0000003443437224 */ /* 0x000fe200078e02ff */
[C---:B------:R-:W-:Y:S01]  /*0a00*/  LOP3.LUT R97, R13.reuse, 0x16, RZ, 0xfc, !PT ;  /* 0x000000160d617812 */ /* 0x040fe200078efcff */
[----:B--2---:R-:W-:Y:S01]  /*0a10*/  IMAD.MOV R24, RZ, RZ, -R5 ;  /* 0x000000ffff187224 */ /* 0x004fe200078e0a05 */
[C---:B------:R-:W-:Y:S01]  /*0a20*/  LOP3.LUT R99, R13.reuse, 0x14, RZ, 0xfc, !PT ;  /* 0x000000140d637812 */ /* 0x040fe200078efcff */
[----:B---3--:R-:W-:Y:S01]  /*0a30*/  IMAD.MOV.U32 R6, RZ, RZ, RZ ;  /* 0x000000ffff067224 */ /* 0x008fe200078e00ff */
[----:B------:R-:W-:Y:S01]  /*0a40*/  LOP3.LUT R101, R13, 0x12, RZ, 0xfc, !PT ;  /* 0x000000120d657812 */ /* 0x000fe200078efcff */
[----:B------:R-:W-:Y:S01]  /*0a50*/  IMAD R25, R24, R29, RZ ;  /* 0x0000001d18197224 */ /* 0x000fe200078e02ff */
[----:B------:R-:W-:Y:S01]  /*0a60*/  IABS R24, R22 ;  /* 0x0000001600187213 */ /* 0x000fe20000000000 */
[----:B------:R-:W-:Y:S01]  /*0a70*/  IMAD R69, R69, R52, RZ ;  /* 0x0000003445457224 */ /* 0x000fe200078e02ff */
[C---:B------:R-:W-:Y:S01]  /*0a80*/  LOP3.LUT R103, R13.reuse, 0x10, RZ, 0xfc, !PT ;  /* 0x000000100d677812 */ /* 0x040fe200078efcff */
[----:B----4-:R-:W-:Y:S01]  /*0a90*/  IMAD.MOV R26, RZ, RZ, -R7 ;  /* 0x000000ffff1a7224 */ /* 0x010fe200078e0a07 */
[----:B------:R-:W-:Y:S01]  /*0aa0*/  LOP3.LUT R105, R13, 0xe, RZ, 0xfc, !PT ;  /* 0x0000000e0d697812 */ /* 0x000fe200078efcff */
[----:B------:R-:W-:Y:S01]  /*0ab0*/  IMAD.HI.U32 R5, R5, R25, R4 ;  /* 0x0000001905057227 */ /* 0x000fe200078e0004 */
[----:B------:R-:W-:-:S02]  /*0ac0*/  LOP3.LUT R107, R13, 0xc, RZ, 0xfc, !PT ;  /* 0x0000000c0d6b7812 */ /* 0x000fc400078efcff */
[C---:B------:R-:W-:Y:S01]  /*0ad0*/  LOP3.LUT R109, R13.reuse, 0xa, RZ, 0xfc, !PT ;  /* 0x0000000a0d6d7812 */ /* 0x040fe200078efcff */
[----:B------:R-:W-:Y:S01]  /*0ae0*/  IMAD.MOV.U32 R4, RZ, RZ, R26 ;  /* 0x000000ffff047224 */ /* 0x000fe200078e001a */
[----:B------:R-:W-:Y:S01]  /*0af0*/  LOP3.LUT R111, R13, 0x8, RZ, 0xfc, !PT ;  /* 0x000000080d6f7812 */ /* 0x000fe200078efcff */
[----:B------:R-:W-:-:S04]  /*0b00*/  IMAD.HI.U32 R8, R5, R28, RZ ;  /* 0x0000001c05087227 */ /* 0x000fc800078e00ff */
[----:B------:R-:W-:Y:S02]  /*0b10*/  IMAD R9, R4, R31, RZ ;  /* 0x0000001f04097224 */ /* 0x000fe400078e02ff */
[----:B------:R-:W-:-:S04]  /*0b20*/  IMAD.HI.U32 R4, R5, R24, RZ ;  /* 0x0000001805047227 */ /* 0x000fc800078e00ff */
[----:B------:R-:W-:-:S04]  /*0b30*/  IMAD.HI.U32 R26, R7, R9, R6 ;  /* 0x00000009071a7227 */ /* 0x000fc800078e0006 */
[----:B------:R-:W-:-:S04]  /*0b40*/  IMAD.HI.U32 R6, R5, R30, RZ ;  /* 0x0000001e05067227 */ /* 0x000fc800078e00ff */
[----:B------:R-:W-:Y:S02]  /*0b50*/  IMAD.MOV R4, RZ, RZ, -R4 ;  /* 0x000000ffff047224 */ /* 0x000fe400078e0a04 */
[----:B------:R-:W-:-:S04]  /*0b60*/  IMAD.HI.U32 R7, R5, R32, RZ ;  /* 0x0000002005077227 */ /* 0x000fc800078e00ff */
[----:B------:R-:W-:Y:S02]  /*0b70*/  IMAD.MOV R8, RZ, RZ, -R8 ;  /* 0x000000ffff087224 */ /* 0x000fe400078e0a08 */
[----:B------:R-:W-:Y:S02]  /*0b80*/  IMAD.MOV R9, RZ, RZ, -R6 ;  /* 0x000000ffff097224 */ /* 0x000fe400078e0a06 */
[C---:B------:R-:W-:Y:S02]  /*0b90*/  IMAD R6, R29.reuse, R4, R24 ;  /* 0x000000041d067224 */ /* 0x040fe400078e0218 */
[----:B------:R-:W-:Y:S02]  /*0ba0*/  IMAD.MOV R25, RZ, RZ, -R7 ;  /* 0x000000ffff197224 */ /* 0x000fe400078e0a07 */
[----:B------:R-:W-:Y:S01]  /*0bb0*/  IMAD.MOV.U32 R24, RZ, RZ, R27 ;  /* 0x000000ffff187224 */ /* 0x000fe200078e001b */
[C---:B------:R-:W-:Y:S01]  /*0bc0*/  ISETP.GT.U32.AND P5, PT, R29.reuse, R6, PT ;  /* 0x000000061d00720c */ /* 0x040fe20003fa4070 */
[C---:B------:R-:W-:Y:S01]  /*0bd0*/  IMAD R7, R29.reuse, R8, R28 ;  /* 0x000000081d077224 */ /* 0x040fe200078e021c */
[----:B------:R-:W-:Y:S01]  /*0be0*/  IABS R28, R17 ;  /* 0x00000011001c7213 */ /* 0x000fe20000000000 */
[C---:B------:R-:W-:Y:S01]  /*0bf0*/  IMAD R8, R29.reuse, R9, R30 ;  /* 0x000000091d087224 */ /* 0x040fe200078e021e */
[----:B------:R-:W-:Y:S01]  /*0c00*/  IABS R30, R16 ;  /* 0x00000010001e7213 */ /* 0x000fe20000000000 */
[----:B------:R-:W-:Y:S01]  /*0c10*/  IMAD R9, R29, R25, R32 ;  /* 0x000000191d097224 */ /* 0x000fe200078e0220 */
[----:B------:R-:W-:Y:S01]  /*0c20*/  IABS R32, R15 ;  /* 0x0000000f00207213 */ /* 0x000fe20000000000 */
[----:B------:R-:W-:Y:S01]  /*0c30*/  IMAD.HI.U32 R4, R5, R24, RZ ;  /* 0x0000001805047227 */ /* 0x000fe200078e00ff */
[----:B------:R-:W-:-:S02]  /*0c40*/  ISETP.GT.U32.AND P6, PT, R29, R7, PT ;  /* 0x000000071d00720c */ /* 0x000fc40003fc4070 */
[C---:B------:R-:W-:Y:S01]  /*0c50*/  ISETP.GT.U32.AND P1, PT, R29.reuse, R9, PT ;  /* 0x000000091d00720c */ /* 0x040fe20003f24070 */
[----:B------:R-:W-:Y:S01]  /*0c60*/  IMAD.MOV R27, RZ, RZ, -R4 ;  /* 0x000000ffff1b7224 */ /* 0x000fe200078e0a04 */
[----:B------:R-:W-:Y:S01]  /*0c70*/  ISETP.GT.U32.AND P2, PT, R29, R8, PT ;  /* 0x000000081d00720c */ /* 0x000fe20003f44070 */
[----:B------:R-:W-:-:S04]  /*0c80*/  IMAD.HI.U32 R4, R5, R28, RZ ;  /* 0x0000001c05047227 */ /* 0x000fc800078e00ff */
[----:B------:R-:W-:-:S04]  /*0c90*/  IMAD.HI.U32 R25, R5, R30, RZ ;  /* 0x0000001e05197227 */ /* 0x000fc800078e00ff */
[----:B------:R-:W-:-:S04]  /*0ca0*/  IMAD.HI.U32 R5, R5, R32, RZ ;  /* 0x0000002005057227 */ /* 0x000fc800078e00ff */
[----:B------:R-:W-:Y:S02]  /*0cb0*/  IMAD R24, R29, R27, R24 ;  /* 0x0000001b1d187224 */ /* 0x000fe400078e0218 */
[----:B------:R-:W-:-:S03]  /*0cc0*/  IMAD.HI.U32 R26, R26, R33, RZ ;  /* 0x000000211a1a7227 */ /* 0x000fc600078e00ff */
[C---:B------:R-:W-:Y:S01]  /*0cd0*/  ISETP.GT.U32.AND P0, PT, R29.reuse, R24, PT ;  /* 0x000000181d00720c */ /* 0x040fe20003f04070 */
[----:B------:R-:W-:Y:S02]  /*0ce0*/  IMAD.MOV R27, RZ, RZ, -R25 ;  /* 0x000000ffff1b7224 */ /* 0x000fe400078e0a19 */
[----:B------:R-:W-:Y:S02]  /*0cf0*/  IMAD.MOV R5, RZ, RZ, -R5 ;  /* 0x000000ffff057224 */ /* 0x000fe400078e0a05 */
[----:B------:R-:W-:Y:S02]  /*0d00*/  IMAD.MOV R34, RZ, RZ, -R26 ;  /* 0x000000ffff227224 */ /* 0x000fe400078e0a1a */
[C---:B------:R-:W-:Y:S02]  /*0d10*/  IMAD R26, R29.reuse, R27, R30 ;  /* 0x0000001b1d1a7224 */ /* 0x040fe400078e021e */
[C---:B------:R-:W-:Y:S01]  /*0d20*/  IMAD R27, R29.reuse, R5, R32 ;  /* 0x000000051d1b7224 */ /* 0x040fe200078e0220 */
[----:B------:R-:W-:Y:S01]  /*0d30*/  LOP3.LUT R5, RZ, R11, RZ, 0x33, !PT ;  /* 0x0000000bff057212 */ /* 0x000fe200078e33ff */
[----:B------:R-:W-:Y:S01]  /*0d40*/  IMAD.MOV R4, RZ, RZ, -R4 ;  /* 0x000000ffff047224 */ /* 0x000fe200078e0a04 */
[C---:B------:R-:W-:Y:S01]  /*0d50*/  ISETP.GT.U32.AND P4, PT, R29.reuse, R26, PT ;  /* 0x0000001a1d00720c */ /* 0x040fe20003f84070 */
[----:B------:R-:W-:Y:S01]  /*0d60*/  @!P5 IMAD.IADD R6, R6, 0x1, -R29 ;  /* 0x000000010606d824 */ /* 0x000fe200078e0a1d */
[C---:B------:R-:W-:Y:S01]  /*0d70*/  ISETP.GT.U32.AND P5, PT, R29.reuse, R27, PT ;  /* 0x0000001b1d00720c */ /* 0x040fe20003fa4070 */
[----:B------:R-:W-:Y:S01]  /*0d80*/  IMAD R25, R29, R4, R28 ;  /* 0x000000041d197224 */ /* 0x000fe200078e021c */
[----:B------:R-:W-:Y:S01]  /*0d90*/  SHF.R.S32.HI R4, RZ, 0x1f, R49 ;  /* 0x0000001fff047819 */ /* 0x000fe20000011431 */
[----:B------:R-:W-:-:S02]  /*0da0*/  IMAD R28, R31, R34, R33 ;  /* 0x000000221f1c7224 */ /* 0x000fc400078e0221 */
[--C-:B------:R-:W-:Y:S01]  /*0db0*/  @!P6 IMAD.IADD R7, R7, 0x1, -R29.reuse ;  /* 0x000000010707e824 */ /* 0x100fe200078e0a1d */
[----:B------:R-:W-:Y:S01]  /*0dc0*/  ISETP.GT.U32.AND P3, PT, R29, R25, PT ;  /* 0x000000191d00720c */ /* 0x000fe20003f64070 */
[--C-:B------:R-:W-:Y:S01]  /*0dd0*/  @!P1 IMAD.IADD R9, R9, 0x1, -R29.reuse ;  /* 0x0000000109099824 */ /* 0x100fe200078e0a1d */
[----:B------:R-:W-:Y:S01]  /*0de0*/  ISETP.GT.U32.AND P6, PT, R31, R28, PT ;  /* 0x0000001c1f00720c */ /* 0x000fe20003fc4070 */
[--C-:B------:R-:W-:Y:S01]  /*0df0*/  @!P2 IMAD.IADD R8, R8, 0x1, -R29.reuse ;  /* 0x000000010808a824 */ /* 0x100fe200078e0a1d */
[C---:B------:R-:W-:Y:S01]  /*0e00*/  ISETP.GT.U32.AND P2, PT, R29.reuse, R6, PT ;  /* 0x000000061d00720c */ /* 0x040fe20003f44070 */
[--C-:B------:R-:W-:Y:S01]  /*0e10*/  @!P4 IMAD.IADD R26, R26, 0x1, -R29.reuse ;  /* 0x000000011a1ac824 */ /* 0x100fe200078e0a1d */
[----:B------:R-:W-:Y:S01]  /*0e20*/  ISETP.GT.U32.AND P1, PT, R29, R7, PT ;  /* 0x000000071d00720c */ /* 0x000fe20003f24070 */
[--C-:B------:R-:W-:Y:S01]  /*0e30*/  @!P5 IMAD.IADD R27, R27, 0x1, -R29.reuse ;  /* 0x000000011b1bd824 */ /* 0x100fe200078e0a1d */
[----:B------:R-:W-:Y:S01]  /*0e40*/  ISETP.GT.U32.AND P5, PT, R29, R9, PT ;  /* 0x000000091d00720c */ /* 0x000fe20003fa4070 */
[----:B------:R-:W-:Y:S01]  /*0e50*/  @!P0 IMAD.IADD R24, R24, 0x1, -R29 ;  /* 0x0000000118188824 */ /* 0x000fe200078e0a1d */
[----:B------:R-:W-:Y:S01]  /*0e60*/  LEA.HI R49, R4, R49, RZ, 0x6 ;  /* 0x0000003104317211 */ /* 0x000fe200078f30ff */
[----:B------:R-:W-:-:S02]  /*0e70*/  IMAD.SHL.U32 R4, R0, 0x8, RZ ;  /* 0x0000000800047824 */ /* 0x000fc400078e00ff */
[----:B------:R-:W-:Y:S01]  /*0e80*/  @!P3 IMAD.IADD R25, R25, 0x1, -R29 ;  /* 0x000000011919b824 */ /* 0x000fe200078e0a1d */
[C---:B------:R-:W-:Y:S01]  /*0e90*/  ISETP.GT.U32.AND P3, PT, R29.reuse, R26, PT ;  /* 0x0000001a1d00720c */ /* 0x040fe20003f64070 */
[----:B------:R-:W-:Y:S01]  /*0ea0*/  @!P6 IMAD.IADD R28, R28, 0x1, -R31 ;  /* 0x000000011c1ce824 */ /* 0x000fe200078e0a1f */
[C---:B------:R-:W-:Y:S01]  /*0eb0*/  ISETP.GT.U32.AND P6, PT, R29.reuse, R8, PT ;  /* 0x000000081d00720c */ /* 0x040fe20003fc4070 */
[--C-:B------:R-:W-:Y:S01]  /*0ec0*/  @!P2 IMAD.IADD R6, R6, 0x1, -R29.reuse ;  /* 0x000000010606a824 */ /* 0x100fe200078e0a1d */
[----:B------:R-:W-:Y:S01]  /*0ed0*/  ISETP.GT.U32.AND P0, PT, R29, R24, PT ;  /* 0x000000181d00720c */ /* 0x000fe20003f04070 */
[--C-:B------:R-:W-:Y:S01]  /*0ee0*/  @!P1 IMAD.IADD R7, R7, 0x1, -R29.reuse ;  /* 0x0000000107079824 */ /* 0x100fe200078e0a1d */
[----:B------:R-:W-:Y:S01]  /*0ef0*/  ISETP.GT.U32.AND P4, PT, R29, R25, PT ;  /* 0x000000191d00720c */ /* 0x000fe20003f84070 */
[--C-:B------:R-:W-:Y:S01]  /*0f00*/  @!P5 IMAD.IADD R9, R9, 0x1, -R29.reuse ;  /* 0x000000010909d824 */ /* 0x100fe200078e0a1d */
[----:B------:R-:W-:Y:S01]  /*0f10*/  ISETP.GT.U32.AND P2, PT, R29, R27, PT ;  /* 0x0000001b1d00720c */ /* 0x000fe20003f44070 */
[----:B------:R-:W-:Y:S01]  /*0f20*/  IMAD R71, R71, R52, RZ ;  /* 0x0000003447477224 */ /* 0x000fe200078e02ff */
[----:B------:R-:W-:Y:S01]  /*0f30*/  ISETP.GT.U32.AND P1, PT, R31, R28, PT ;  /* 0x0000001c1f00720c */ /* 0x000fe20003f24070 */
[----:B------:R-:W-:Y:S01]  /*0f40*/  IMAD R73, R73, R52, RZ ;  /* 0x0000003449497224 */ /* 0x000fe200078e02ff */
[----:B------:R-:W-:Y:S01]  /*0f50*/  ISETP.GE.AND P5, PT, R21, RZ, PT ;  /* 0x000000ff1500720c */ /* 0x000fe20003fa6270 */
[--C-:B------:R-:W-:Y:S01]  /*0f60*/  @!P3 IMAD.IADD R26, R26, 0x1, -R29.reuse ;  /* 0x000000011a1ab824 */ /* 0x100fe200078e0a1d */
[----:B------:R-:W-:Y:S01]  /*0f70*/  ISETP.GE.AND P3, PT, R19, RZ, PT ;  /* 0x000000ff1300720c */ /* 0x000fe20003f66270 */
[--C-:B------:R-:W-:Y:S01]  /*0f80*/  @!P6 IMAD.IADD R8, R8, 0x1, -R29.reuse ;  /* 0x000000010808e824 */ /* 0x100fe200078e0a1d */
[----:B------:R-:W-:Y:S01]  /*0f90*/  ISETP.GE.AND P6, PT, R22, RZ, PT ;  /* 0x000000ff1600720c */ /* 0x000fe20003fc6270 */
[--C-:B------:R-:W-:Y:S01]  /*0fa0*/  @!P0 IMAD.IADD R24, R24, 0x1, -R29.reuse ;  /* 0x0000000118188824 */ /* 0x100fe200078e0a1d */
[----:B------:R-:W-:Y:S01]  /*0fb0*/  ISETP.GE.AND P0, PT, R20, RZ, PT ;  /* 0x000000ff1400720c */ /* 0x000fe20003f06270 */
[--C-:B------:R-:W-:Y:S01]  /*0fc0*/  @!P4 IMAD.IADD R25, R25, 0x1, -R29.reuse ;  /* 0x000000011919c824 */ /* 0x100fe200078e0a1d */
[----:B------:R-:W-:Y:S01]  /*0fd0*/  ISETP.GE.AND P4, PT, R16, RZ, PT ;  /* 0x000000ff1000720c */ /* 0x000fe20003f86270 */
[----:B------:R-:W-:Y:S01]  /*0fe0*/  @!P2 IMAD.IADD R27, R27, 0x1, -R29 ;  /* 0x000000011b1ba824 */ /* 0x000fe200078e0a1d */
[----:B------:R-:W-:Y:S01]  /*0ff0*/  ISETP.GE.AND P2, PT, R17, RZ, PT ;  /* 0x000000ff1100720c */ /* 0x000fe20003f46270 */
[----:B------:R-:W-:Y:S01]  /*1000*/  @!P1 IMAD.IADD R28, R28, 0x1, -R31 ;  /* 0x000000011c1c9824 */ /* 0x000fe200078e0a1f */
[----:B------:R-:W-:Y:S01]  /*1010*/  ISETP.GE.AND P1, PT, R18, RZ, PT ;  /* 0x000000ff1200720c */ /* 0x000fe20003f26270 */
[----:B------:R-:W-:Y:S01]  /*1020*/  @!P5 IMAD.MOV R7, RZ, RZ, -R7 ;  /* 0x000000ffff07d224 */ /* 0x000fe200078e0a07 */
[----:B------:R-:W-:Y:S01]  /*1030*/  ISETP.GE.AND P5, PT, R15, RZ, PT ;  /* 0x000000ff0f00720c */ /* 0x000fe20003fa6270 */
[----:B------:R-:W-:Y:S01]  /*1040*/  @!P3 IMAD.MOV R9, RZ, RZ, -R9 ;  /* 0x000000ffff09b224 */ /* 0x000fe200078e0a09 */
[----:B------:R-:W-:Y:S01]  /*1050*/  ISETP.NE.AND P3, PT, R11, RZ, PT ;  /* 0x000000ff0b00720c */ /* 0x000fe20003f65270 */
[----:B------:R-:W-:Y:S01]  /*1060*/  @!P6 IMAD.MOV R6, RZ, RZ, -R6 ;  /* 0x000000ffff06e224 */ /* 0x000fe200078e0a06 */
[----:B------:R-:W-:Y:S01]  /*1070*/  ISETP.NE.AND P6, PT, R10, RZ, PT ;  /* 0x000000ff0a00720c */ /* 0x000fe20003fc5270 */
[----:B------:R-:W-:Y:S01]  /*1080*/  @!P0 IMAD.MOV R8, RZ, RZ, -R8 ;  /* 0x000000ffff088224 */ /* 0x000fe200078e0a08 */
[----:B------:R-:W-:Y:S01]  /*1090*/  ISETP.GE.AND P0, PT, R23, RZ, PT ;  /* 0x000000ff1700720c */ /* 0x000fe20003f06270 */
[----:B------:R-:W-:Y:S01]  /*10a0*/  @!P4 IMAD.MOV R26, RZ, RZ, -R26 ;  /* 0x000000ffff1ac224 */ /* 0x000fe200078e0a1a */
[C---:B------:R-:W-:Y:S01]  /*10b0*/  SEL R6, R5.reuse, R6, !P3 ;  /* 0x0000000605067207 */ /* 0x040fe20005800000 */
[----:B------:R-:W-:Y:S01]  /*10c0*/  @!P2 IMAD.MOV R25, RZ, RZ, -R25 ;  /* 0x000000ffff19a224 */ /* 0x000fe200078e0a19 */
[C---:B------:R-:W-:Y:S01]  /*10d0*/  SEL R7, R5.reuse, R7, !P3 ;  /* 0x0000000705077207 */ /* 0x040fe20005800000 */
[----:B------:R-:W-:Y:S01]  /*10e0*/  @!P1 IMAD.MOV R24, RZ, RZ, -R24 ;  /* 0x000000ffff189224 */ /* 0x000fe200078e0a18 */
[C---:B------:R-:W-:Y:S01]  /*10f0*/  SEL R8, R5.reuse, R8, !P3 ;  /* 0x0000000805087207 */ /* 0x040fe20005800000 */
[----:B------:R-:W-:Y:S01]  /*1100*/  @!P5 IMAD.MOV R27, RZ, RZ, -R27 ;  /* 0x000000ffff1bd224 */ /* 0x000fe200078e0a1b */
[C---:B------:R-:W-:Y:S01]  /*1110*/  SEL R9, R5.reuse, R9, !P3 ;  /* 0x0000000905097207 */ /* 0x040fe20005800000 */
[----:B------:R-:W-:Y:S01]  /*1120*/  IMAD R6, R6, UR4, RZ ;  /* 0x0000000406067c24 */ /* 0x000fe2000f8e02ff */
[----:B------:R-:W-:Y:S01]  /*1130*/  SEL R24, R5, R24, !P3 ;  /* 0x0000001805187207 */ /* 0x000fe20005800000 */
[----:B------:R-:W-:Y:S01]  /*1140*/  IMAD R7, R7, UR4, RZ ;  /* 0x0000000407077c24 */ /* 0x000fe2000f8e02ff */
[C---:B------:R-:W-:Y:S01]  /*1150*/  SEL R25, R5.reuse, R25, !P3 ;  /* 0x0000001905197207 */ /* 0x040fe20005800000 */
[----:B------:R-:W-:Y:S01]  /*1160*/  @!P0 IMAD.MOV R28, RZ, RZ, -R28 ;  /* 0x000000ffff1c8224 */ /* 0x000fe200078e0a1c */
[----:B------:R-:W-:Y:S01]  /*1170*/  SEL R26, R5, R26, !P3 ;  /* 0x0000001a051a7207 */ /* 0x000fe20005800000 */
[----:B------:R-:W-:Y:S01]  /*1180*/  IMAD R9, R9, UR4, RZ ;  /* 0x0000000409097c24 */ /* 0x000fe2000f8e02ff */
[----:B------:R-:W-:Y:S01]  /*1190*/  SEL R5, R5, R27, !P3 ;  /* 0x0000001b05057207 */ /* 0x000fe20005800000 */
[----:B------:R-:W-:Y:S01]  /*11a0*/  IMAD R8, R8, UR4, RZ ;  /* 0x0000000408087c24 */ /* 0x000fe2000f8e02ff */
[----:B------:R-:W-:Y:S01]  /*11b0*/  SHF.R.S32.HI R38, RZ, 0x1f, R6 ;  /* 0x0000001fff267819 */ /* 0x000fe20000011406 */
[----:B------:R-:W-:Y:S01]  /*11c0*/  IMAD R24, R24, UR4, RZ ;  /* 0x0000000418187c24 */ /* 0x000fe2000f8e02ff */
[----:B------:R-:W-:Y:S01]  /*11d0*/  IADD3 R6, P0, R6, UR12, RZ ;  /* 0x0000000c06067c10 */ /* 0x000fe2000ff1e0ff */
[----:B------:R-:W-:Y:S01]  /*11e0*/  IMAD R5, R5, UR4, RZ ;  /* 0x0000000405057c24 */ /* 0x000fe2000f8e02ff */
[----:B------:R-:W-:Y:S01]  /*11f0*/  @!P6 LOP3.LUT R28, RZ, R10, RZ, 0x33, !PT ;  /* 0x0000000aff1ce212 */ /* 0x000fe200078e33ff */
[----:B------:R-:W-:Y:S01]  /*1200*/  IMAD R25, R25, UR4, RZ ;  /* 0x0000000419197c24 */ /* 0x000fe2000f8e02ff */
[----:B------:R-:W-:Y:S01]  /*1210*/  IADD3.X R38, R38, UR13, RZ, P0, !PT ;  /* 0x0000000d26267c10 */ /* 0x000fe200087fe4ff */
[----:B------:R-:W-:Y:S01]  /*1220*/  IMAD R26, R26, UR4, RZ ;  /* 0x000000041a1a7c24 */ /* 0x000fe2000f8e02ff */
[----:B------:R-:W-:Y:S01]  /*1230*/  SHF.R.S32.HI R47, RZ, 0x1f, R5 ;  /* 0x0000001fff2f7819 */ /* 0x000fe20000011405 */
[----:B------:R-:W-:Y:S01]  /*1240*/  IMAD R28, R28, UR5, RZ ;  /* 0x000000051c1c7c24 */ /* 0x000fe2000f8e02ff */
[----:B------:R-:W-:Y:S01]  /*1250*/  IADD3 R39, P0, R5, UR12, RZ ;  /* 0x0000000c05277c10 */ /* 0x000fe2000ff1e0ff */
[----:B------:R-:W-:Y:S01]  /*1260*/  UIADD3 UR5, UR10, 0x1000, URZ ;  /* 0x000010000a057890 */ /* 0x000fe2000fffe03f */
[----:B------:R-:W-:Y:S01]  /*1270*/  LOP3.LUT R5, R4, 0x30, RZ, 0xc0, !PT ;  /* 0x0000003004057812 */ /* 0x000fe200078ec0ff */
[----:B------:R-:W-:Y:S01]  /*1280*/  USHF.R.U32.HI UR4, URZ, 0x4, UR10 ;  /* 0x000000043f047899 */ /* 0x000fe2000801160a */
[----:B------:R-:W-:Y:S01]  /*1290*/  SHF.R.S32.HI R40, RZ, 0x1f, R7 ;  /* 0x0000001fff287819 */ /* 0x000fe20000011407 */
[----:B------:R-:W-:Y:S01]  /*12a0*/  USHF.R.U32.HI UR5, URZ, 0x4, UR5 ;  /* 0x000000043f057899 */ /* 0x000fe20008011605 */
[----:B------:R-:W-:Y:S01]  /*12b0*/  IADD3 R32, P6, R7, UR12, RZ ;  /* 0x0000000c07207c10 */ /* 0x000fe2000ffde0ff */
[----:B------:R-:W-:Y:S01]  /*12c0*/  IMAD R4, R12, 0x40, R5 ;  /* 0x000000400c047824 */ /* 0x000fe200078e0205 */
[----:B------:R-:W-:Y:S01]  /*12d0*/  SHF.R.S32.HI R43, RZ, 0x1f, R9 ;  /* 0x0000001fff2b7819 */ /* 0x000fe20000011409 */
[----:B------:R-:W-:Y:S01]  /*12e0*/  USGXT.U32 UR4, UR4, 0xe ;  /* 0x0000000e0404789a */ /* 0x000fe20008000000 */
[----:B------:R-:W-:Y:S01]  /*12f0*/  IADD3 R34, P4, R9, UR12, RZ ;  /* 0x0000000c09227c10 */ /* 0x000fe2000ff9e0ff */
[----:B------:R-:W-:Y:S01]  /*1300*/  USGXT.U32 UR6, UR5, 0xe ;  /* 0x0000000e0506789a */ /* 0x000fe20008000000 */
[----:B------:R-:W-:-:S02]  /*1310*/  IADD3.X R40, R40, UR13, RZ, P6, !PT ;  /* 0x0000000d28287c10 */ /* 0x000fc4000b7fe4ff */
[----:B------:R-:W-:Y:S02]  /*1320*/  CS2R R30, SRZ ;  /* 0x00000000001e7805 */ /* 0x000fe4000001ff00 */
[----:B------:R-:W-:Y:S01]  /*1330*/  IADD3 R42, P6, R28, UR8, RZ ;  /* 0x000000081c2a7c10 */ /* 0x000fe2000ffde0ff */
[----:B------:R-:W-:Y:S01]  /*1340*/  UMOV UR8, 0xfffffffe ;  /* 0xfffffffe00087882 */ /* 0x000fe20000000000 */
[----:B------:R-:W-:Y:S01]  /*1350*/  LOP3.LUT R11, R13, 0x6, RZ, 0xfc, !PT ;  /* 0x000000060d0b7812 */ /* 0x000fe200078efcff */
[-C--:B------:R-:W-:Y:S01]  /*1360*/  IMAD R75, R75, R52.reuse, RZ ;  /* 0x000000344b4b7224 */ /* 0x080fe200078e02ff */
[----:B------:R-:W-:Y:S01]  /*1370*/  LOP3.LUT R10, R13, 0x4, RZ, 0xfc, !PT ;  /* 0x000000040d0a7812 */ /* 0x000fe200078efcff */
[-C--:B------:R-:W-:Y:S01]  /*1380*/  IMAD R77, R77, R52.reuse, RZ ;  /* 0x000000344d4d7224 */ /* 0x080fe200078e02ff */
[----:B------:R-:W-:Y:S01]  /*1390*/  LOP3.LUT R9, R13, 0x2, RZ, 0xfc, !PT ;  /* 0x000000020d097812 */ /* 0x000fe200078efcff */
[-C--:B------:R-:W-:Y:S01]  /*13a0*/  IMAD R79, R79, R52.reuse, RZ ;  /* 0x000000344f4f7224 */ /* 0x080fe200078e02ff */
[----:B------:R-:W-:Y:S01]  /*13b0*/  LOP3.LUT R4, R4, R13, RZ, 0xfc, !PT ;  /* 0x0000000d04047212 */ /* 0x000fe200078efcff */
[-C--:B------:R-:W-:Y:S01]  /*13c0*/  IMAD R87, R87, R52.reuse, RZ ;  /* 0x0000003457577224 */ /* 0x080fe200078e02ff */
[----:B------:R-:W-:Y:S01]  /*13d0*/  SHF.R.S32.HI R41, RZ, 0x1f, R8 ;  /* 0x0000001fff297819 */ /* 0x000fe20000011408 */
[-C--:B------:R-:W-:Y:S01]  /*13e0*/  IMAD R89, R89, R52.reuse, RZ ;  /* 0x0000003459597224 */ /* 0x080fe200078e02ff */
[----:B------:R-:W-:Y:S01]  /*13f0*/  IADD3 R33, P5, R8, UR12, RZ ;  /* 0x0000000c08217c10 */ /* 0x000fe2000ffbe0ff */
[-C--:B------:R-:W-:Y:S01]  /*1400*/  IMAD R91, R91, R52.reuse, RZ ;  /* 0x000000345b5b7224 */ /* 0x080fe200078e02ff */
[----:B------:R-:W-:Y:S01]  /*1410*/  SHF.R.S32.HI R44, RZ, 0x1f, R24 ;  /* 0x0000001fff2c7819 */ /* 0x000fe20000011418 */
[-C--:B------:R-:W-:Y:S01]  /*1420*/  IMAD R93, R93, R52.reuse, RZ ;  /* 0x000000345d5d7224 */ /* 0x080fe200078e02ff */
[----:B------:R-:W-:Y:S01]  /*1430*/  IADD3 R35, P3, R24, UR12, RZ ;  /* 0x0000000c18237c10 */ /* 0x000fe2000ff7e0ff */
[-C--:B------:R-:W-:Y:S01]  /*1440*/  IMAD R95, R95, R52.reuse, RZ ;  /* 0x000000345f5f7224 */ /* 0x080fe200078e02ff */
[----:B------:R-:W-:Y:S01]  /*1450*/  SHF.R.S32.HI R45, RZ, 0x1f, R25 ;  /* 0x0000001fff2d7819 */ /* 0x000fe20000011419 */
[----:B------:R-:W-:Y:S01]  /*1460*/  IMAD R97, R97, R52, RZ ;  /* 0x0000003461617224 */ /* 0x000fe200078e02ff */
[----:B------:R-:W-:-:S02]  /*1470*/  IADD3 R36, P2, R25, UR12, RZ ;  /* 0x0000000c19247c10 */ /* 0x000fc4000ff5e0ff */
[----:B------:R-:W-:Y:S02]  /*1480*/  CS2R R24, SRZ ;  /* 0x0000000000187805 */ /* 0x000fe4000001ff00 */
[----:B------:R-:W-:Y:S01]  /*1490*/  SHF.R.S32.HI R46, RZ, 0x1f, R26 ;  /* 0x0000001fff2e7819 */ /* 0x000fe2000001141a */
[----:B------:R-:W-:Y:S01]  /*14a0*/  IMAD R99, R99, R52, RZ ;  /* 0x0000003463637224 */ /* 0x000fe200078e02ff */
[----:B------:R-:W-:Y:S02]  /*14b0*/  IADD3 R37, P1, R26, UR12, RZ ;  /* 0x0000000c1a257c10 */ /* 0x000fe4000ff3e0ff */
[----:B------:R-:W-:Y:S02]  /*14c0*/  CS2R R26, SRZ ;  /* 0x00000000001a7805 */ /* 0x000fe4000001ff00 */
[----:B------:R-:W-:Y:S01]  /*14d0*/  LEA.HI.X.SX32 R48, R28, UR9, 0x1, P6 ;  /* 0x000000091c307c11 */ /* 0x000fe2000b0f0eff */
[----:B------:R-:W-:Y:S01]  /*14e0*/  UMOV UR9, 0x7fffffdf ;  /* 0x7fffffdf00097882 */ /* 0x000fe20000000000 */
[----:B------:R-:W-:-:S02]  /*14f0*/  LOP3.LUT R5, R4, 0x20, RZ, 0x3c, !PT ;  /* 0x0000002004057812 */ /* 0x000fc400078e3cff */
[----:B------:R-:W-:Y:S01]  /*1500*/  CS2R R28, SRZ ;  /* 0x00000000001c7805 */ /* 0x000fe2000001ff00 */
[-C--:B------:R-:W-:Y:S01]  /*1510*/  IMAD R101, R101, R52.reuse, RZ ;  /* 0x0000003465657224 */ /* 0x080fe200078e02ff */
[----:B------:R-:W-:Y:S01]  /*1520*/  UMOV UR5, URZ ;  /* 0x0000003f00057c82 */ /* 0x000fe20008000000 */
[-C--:B------:R-:W-:Y:S01]  /*1530*/  IMAD R103, R103, R52.reuse, RZ ;  /* 0x0000003467677224 */ /* 0x080fe200078e02ff */
[----:B------:R-:W-:Y:S01]  /*1540*/  SHF.R.S32.HI R49, RZ, 0x6, R49 ;  /* 0x00000006ff317819 */ /* 0x000fe20000011431 */
[-C--:B------:R-:W-:Y:S01]  /*1550*/  IMAD R105, R105, R52.reuse, RZ ;  /* 0x0000003469697224 */ /* 0x080fe200078e02ff */
[----:B------:R-:W-:Y:S01]  /*1560*/  LOP3.LUT R4, R4, 0x30, RZ, 0x3c, !PT ;  /* 0x0000003004047812 */ /* 0x000fe200078e3cff */
[-C--:B------:R-:W-:Y:S01]  /*1570*/  IMAD R107, R107, R52.reuse, RZ ;  /* 0x000000346b6b7224 */ /* 0x080fe200078e02ff */
[----:B------:R-:W-:Y:S01]  /*1580*/  IADD3.X R41, R41, UR13, RZ, P5, !PT ;  /* 0x0000000d29297c10 */ /* 0x000fe2000affe4ff */
        /* <DEDUP_REMOVED lines=10> */
[----:B------:R-:W-:Y:S01]  /*1630*/  IMAD.SHL.U32 R8, R52, 0x40, RZ ;  /* 0x0000004034087824 */ /* 0x000fe200078e00ff */
[----:B------:R-:W-:Y:S01]  /*1640*/  UIADD3.64 UR12, UR4, -UR8, URZ ;  /* 0x80000008040c7297 */ /* 0x000fe2000fffe03f */
[----:B------:R-:W-:Y:S01]  /*1650*/  IMAD R7, R13, R52, RZ ;  /* 0x000000340d077224 */ /* 0x000fe200078e02ff */
[----:B------:R-:W-:-:S03]  /*1660*/  UIADD3.64 UR14, UR6, -UR8, URZ ;  /* 0x80000008060e7297 */ /* 0x000fc6000fffe03f */
[----:B------:R-:W-:-:S09]  /*1670*/  ULDC UR8, c[0x0][0x230] ;  /* 0x00008c0000087ab9 */ /* 0x000fd20000000800 */
.L_x_1:
[----:B------:R-:W-:Y:S02]  /*1680*/  LOP3.LUT R52, R13, 0x2, RZ, 0xfc, !PT ;  /* 0x000000020d347812 */ /* 0x000fe400078efcff */
[----:B------:R-:W-:Y:S02]  /*1690*/  IADD3 R80, P6, R9, R42, RZ ;  /* 0x0000002a09507210 */ /* 0x000fe40007fde0ff */
[C---:B------:R-:W-:Y:S02]  /*16a0*/  ISETP.GE.AND P3, PT, R13.reuse, UR8, PT ;  /* 0x000000080d007c0c */ /* 0x040fe4000bf66270 */
[----:B------:R-:W-:Y:S02]  /*16b0*/  ISETP.GE.AND P2, PT, R52, UR8, PT ;  /* 0x0000000834007c0c */ /* 0x000fe4000bf46270 */
[----:B------:R-:W-:Y:S02]  /*16c0*/  LOP3.LUT R52, R13, 0x6, RZ, 0xfc, !PT ;  /* 0x000000060d347812 */ /* 0x000fe400078efcff */
[----:B------:R-:W-:-:S02]  /*16d0*/  LEA.HI.X.SX32 R81, R9, R48, 0x1, P6 ;  /* 0x0000003009517211 */ /* 0x000fc400030f0eff */
[-C--:B------:R-:W-:Y:S02]  /*16e0*/  IADD3 R82, P4, R7, R42.reuse, RZ ;  /* 0x0000002a07527210 */ /* 0x080fe40007f9e0ff */
[----:B------:R-:W-:Y:S02]  /*16f0*/  IADD3 R116, P6, R10, R42, RZ ;  /* 0x0000002a0a747210 */ /* 0x000fe40007fde0ff */
[----:B------:R-:W-:Y:S02]  /*1700*/  ISETP.GE.AND P0, PT, R52, UR8, PT ;  /* 0x0000000834007c0c */ /* 0x000fe4000bf06270 */
[C---:B------:R-:W-:Y:S02]  /*1710*/  LOP3.LUT R54, R13.reuse, 0x4, RZ, 0xfc, !PT ;  /* 0x000000040d367812 */ /* 0x040fe400078efcff */
[----:B------:R-:W-:Y:S02]  /*1720*/  LOP3.LUT R52, R13, 0xa, RZ, 0xfc, !PT ;  /* 0x0000000a0d347812 */ /* 0x000fe400078efcff */
[----:B------:R-:W-:-:S02]  /*1730*/  PRMT R106, RZ, 0x7610, R106 ;  /* 0x00007610ff6a7816 */ /* 0x000fc4000000006a */
[-C--:B------:R-:W-:Y:S02]  /*1740*/  LEA.HI.X.SX32 R83, R7, R48.reuse, 0x1, P4 ;  /* 0x0000003007537211 */ /* 0x080fe400020f0eff */
[----:B------:R-:W-:Y:S02]  /*1750*/  LEA.HI.X.SX32 R117, R10, R48, 0x1, P6 ;  /* 0x000000300a757211 */ /* 0x000fe400030f0eff */
[----:B------:R-:W-:Y:S01]  /*1760*/  IADD3 R84, P6, R11, R42, RZ ;  /* 0x0000002a0b547210 */ /* 0x000fe20007fde0ff */
[----:B------:R1:W2:Y:S01]  /*1770*/  @!P3 LDG.E.U8 R106, desc[UR16][R82.64] ;  /* 0x00000010526ab981 */ /* 0x0002a2000c1e1100 */
[----:B------:R-:W-:Y:S02]  /*1780*/  ISETP.GE.AND P1, PT, R54, UR8, PT ;  /* 0x0000000836007c0c */ /* 0x000fe4000bf26270 */
[----:B------:R-:W-:Y:S02]  /*1790*/  ISETP.GE.AND P4, PT, R52, UR8, PT ;  /* 0x0000000834007c0c */ /* 0x000fe4000bf86270 */
[----:B------:R-:W-:-:S02]  /*17a0*/  LOP3.LUT R52, R13, 0xc, RZ, 0xfc, !PT ;  /* 0x0000000c0d347812 */ /* 0x000fc400078efcff */
[----:B------:R-:W-:Y:S02]  /*17b0*/  PRMT R56, RZ, 0x7610, R56 ;  /* 0x00007610ff387816 */ /* 0x000fe40000000038 */
[----:B------:R-:W-:Y:S02]  /*17c0*/  LEA.HI.X.SX32 R85, R11, R48, 0x1, P6 ;  /* 0x000000300b557211 */ /* 0x000fe400030f0eff */
[----:B-1----:R-:W-:Y:S02]  /*17d0*/  IADD3 R82, P6, R111, R42, RZ ;  /* 0x0000002a6f527210 */ /* 0x002fe40007fde0ff */
[----:B------:R-:W-:Y:S01]  /*17e0*/  ISETP.GE.AND P3, PT, R52, UR8, PT ;  /* 0x0000000834007c0c */ /* 0x000fe2000bf66270 */
[----:B------:R1:W3:Y:S01]  /*17f0*/  @!P2 LDG.E.U8 R56, desc[UR16][R80.64] ;  /* 0x000000105038a981 */ /* 0x0002e2000c1e1100 */
[C---:B------:R-:W-:Y:S02]  /*1800*/  LOP3.LUT R54, R13.reuse, 0x8, RZ, 0xfc, !PT ;  /* 0x000000080d367812 */ /* 0x040fe400078efcff */
[----:B------:R-:W-:-:S02]  /*1810*/  LOP3.LUT R52, R13, 0xe, RZ, 0xfc, !PT ;  /* 0x0000000e0d347812 */ /* 0x000fc400078efcff */
[----:B------:R-:W-:Y:S02]  /*1820*/  PRMT R114, RZ, 0x7610, R114 ;  /* 0x00007610ff727816 */ /* 0x000fe40000000072 */
[----:B------:R-:W-:Y:S02]  /*1830*/  LEA.HI.X.SX32 R83, R111, R48, 0x1, P6 ;  /* 0x000000306f537211 */ /* 0x000fe400030f0eff */
[----:B------:R-:W-:Y:S02]  /*1840*/  ISETP.GE.AND P5, PT, R54, UR8, PT ;  /* 0x0000000836007c0c */ /* 0x000fe4000bfa6270 */
[----:B-1----:R-:W-:Y:S01]  /*1850*/  IADD3 R80, P6, R109, R42, RZ ;  /* 0x0000002a6d507210 */ /* 0x002fe20007fde0ff */
[----:B------:R1:W4:Y:S01]  /*1860*/  @!P1 LDG.E.U8 R114, desc[UR16][R116.64] ;  /* 0x0000001074729981 */ /* 0x000322000c1e1100 */
[----:B------:R-:W-:Y:S02]  /*1870*/  ISETP.GE.AND P2, PT, R52, UR8, PT ;  /* 0x0000000834007c0c */ /* 0x000fe4000bf46270 */
[----:B------:R-:W-:-:S02]  /*1880*/  LOP3.LUT R52, R13, 0x10, RZ, 0xfc, !PT ;  /* 0x000000100d347812 */ /* 0x000fc400078efcff */
[----:B------:R-:W-:Y:S02]  /*1890*/  PRMT R112, RZ, 0x7610, R112 ;  /* 0x00007610ff707816 */ /* 0x000fe40000000070 */
[----:B------:R-:W-:Y:S02]  /*18a0*/  LEA.HI.X.SX32 R81, R109, R48, 0x1, P6 ;  /* 0x000000306d517211 */ /* 0x000fe400030f0eff */
[----:B------:R-:W-:Y:S02]  /*18b0*/  ISETP.GE.AND P1, PT, R52, UR8, PT ;  /* 0x0000000834007c0c */ /* 0x000fe4000bf26270 */
[----:B-1----:R-:W-:Y:S01]  /*18c0*/  IADD3 R116, P6, R107, R42, RZ ;  /* 0x0000002a6b747210 */ /* 0x002fe20007fde0ff */
[----:B------:R1:W5:Y:S01]  /*18d0*/  @!P0 LDG.E.U8 R112, desc[UR16][R84.64] ;  /* 0x0000001054708981 */ /* 0x000362000c1e1100 */
[----:B------:R-:W-:Y:S02]  /*18e0*/  LOP3.LUT R52, R13, 0x12, RZ, 0xfc, !PT ;  /* 0x000000120d347812 */ /* 0x000fe400078efcff */
[----:B------:R-:W-:-:S02]  /*18f0*/  PRMT R110, RZ, 0x7610, R110 ;  /* 0x00007610ff6e7816 */ /* 0x000fc4000000006e */
[----:B------:R-:W-:Y:S02]  /*1900*/  LEA.HI.X.SX32 R117, R107, R48, 0x1, P6 ;  /* 0x000000306b757211 */ /* 0x000fe400030f0eff */
[----:B------:R-:W-:Y:S02]  /*1910*/  ISETP.GE.AND P0, PT, R52, UR8, PT ;  /* 0x0000000834007c0c */ /* 0x000fe4000bf06270 */
[----:B------:R-:W-:Y:S01]  /*1920*/  PRMT R108, RZ, 0x7610, R108 ;  /* 0x00007610ff6c7816 */ /* 0x000fe2000000006c */
[----:B------:R0:W5:Y:S01]  /*1930*/  @!P5 LDG.E.U8 R110, desc[UR16][R82.64] ;  /* 0x00000010526ed981 */ /* 0x000162000c1e1100 */
[----:B-1----:R-:W-:Y:S02]  /*1940*/  IADD3 R84, P6, R105, R42, RZ ;  /* 0x0000002a69547210 */ /* 0x002fe40007fde0ff */
[----:B------:R-:W-:Y:S02]  /*1950*/  LOP3.LUT R52, R13, 0x14, RZ, 0xfc, !PT ;  /* 0x000000140d347812 */ /* 0x000fe400078efcff */
[----:B------:R-:W-:Y:S01]  /*1960*/  LEA.HI.X.SX32 R85, R105, R48, 0x1, P6 ;  /* 0x0000003069557211 */ /* 0x000fe200030f0eff */
[----:B------:R1:W5:Y:S01]  /*1970*/  @!P4 LDG.E.U8 R108, desc[UR16][R80.64] ;  /* 0x00000010506cc981 */ /* 0x000362000c1e1100 */
[----:B------:R-:W-:-:S02]  /*1980*/  ISETP.GE.AND P5, PT, R52, UR8, PT ;  /* 0x0000000834007c0c */ /* 0x000fc4000bfa6270 */
[----:B0-----:R-:W-:Y:S02]  /*1990*/  IADD3 R82, P6, R103, R42, RZ ;  /* 0x0000002a67527210 */ /* 0x001fe40007fde0ff */
[----:B------:R-:W-:Y:S02]  /*19a0*/  LOP3.LUT R52, R13, 0x16, RZ, 0xfc, !PT ;  /* 0x000000160d347812 */ /* 0x000fe400078efcff */
[----:B------:R-:W-:Y:S02]  /*19b0*/  PRMT R88, RZ, 0x7610, R88 ;  /* 0x00007610ff587816 */ /* 0x000fe40000000058 */
[----:B------:R-:W-:Y:S02]  /*19c0*/  LEA.HI.X.SX32 R83, R103, R48, 0x1, P6 ;  /* 0x0000003067537211 */ /* 0x000fe400030f0eff */
[----:B-1----:R-:W-:Y:S02]  /*19d0*/  IADD3 R80, P6, R101, R42, RZ ;  /* 0x0000002a65507210 */ /* 0x002fe40007fde0ff */
[----:B------:R-:W-:Y:S01]  /*19e0*/  ISETP.GE.AND P4, PT, R52, UR8, PT ;  /* 0x0000000834007c0c */ /* 0x000fe2000bf86270 */
[----:B------:R0:W5:Y:S01]  /*19f0*/  @!P3 LDG.E.U8 R88, desc[UR16][R116.64] ;  /* 0x000000107458b981 */ /* 0x000162000c1e1100 */
[----:B------:R-:W-:-:S02]  /*1a00*/  LOP3.LUT R52, R13, 0x18, RZ, 0xfc, !PT ;  /* 0x000000180d347812 */ /* 0x000fc400078efcff */
[----:B------:R-:W-:Y:S02]  /*1a10*/  PRMT R104, RZ, 0x7610, R104 ;  /* 0x00007610ff687816 */ /* 0x000fe40000000068 */
[----:B------:R-:W-:Y:S02]  /*1a20*/  LEA.HI.X.SX32 R81, R101, R48, 0x1, P6 ;  /* 0x0000003065517211 */ /* 0x000fe400030f0eff */
[----:B------:R-:W-:Y:S02]  /*1a30*/  ISETP.GE.AND P3, PT, R52, UR8, PT ;  /* 0x0000000834007c0c */ /* 0x000fe4000bf66270 */
[----:B------:R-:W-:Y:S01]  /*1a40*/  PRMT R102, RZ, 0x7610, R102 ;  /* 0x00007610ff667816 */ /* 0x000fe20000000066 */
[----:B------:R1:W5:Y:S01]  /*1a50*/  @!P2 LDG.E.U8 R104, desc[UR16][R84.64] ;  /* 0x000000105468a981 */ /* 0x000362000c1e1100 */
[----:B0-----:R-:W-:Y:S02]  /*1a60*/  IADD3 R116, P6, R99, R42, RZ ;  /* 0x0000002a63747210 */ /* 0x001fe40007fde0ff */
[----:B------:R-:W-:-:S02]  /*1a70*/  LOP3.LUT R52, R13, 0x1a, RZ, 0xfc, !PT ;  /* 0x0000001a0d347812 */ /* 0x000fc400078efcff */
[----:B------:R-:W-:Y:S01]  /*1a80*/  LEA.HI.X.SX32 R117, R99, R48, 0x1, P6 ;  /* 0x0000003063757211 */ /* 0x000fe200030f0eff */
[----:B------:R0:W5:Y:S01]  /*1a90*/  @!P1 LDG.E.U8 R102, desc[UR16][R82.64] ;  /* 0x0000001052669981 */ /* 0x000162000c1e1100 */
[----:B------:R-:W-:Y:S02]  /*1aa0*/  ISETP.GE.AND P2, PT, R52, UR8, PT ;  /* 0x0000000834007c0c */ /* 0x000fe4000bf46270 */
[----:B-1----:R-:W-:Y:S02]  /*1ab0*/  IADD3 R84, P6, R97, R42, RZ ;  /* 0x0000002a61547210 */ /* 0x002fe40007fde0ff */
[----:B------:R-:W-:Y:S02]  /*1ac0*/  LOP3.LUT R52, R13, 0x1c, RZ, 0xfc, !PT ;  /* 0x0000001c0d347812 */ /* 0x000fe400078efcff */
[----:B------:R-:W-:Y:S02]  /*1ad0*/  PRMT R100, RZ, 0x7610, R100 ;  /* 0x00007610ff647816 */ /* 0x000fe40000000064 */
[----:B------:R-:W-:-:S02]  /*1ae0*/  LEA.HI.X.SX32 R85, R97, R48, 0x1, P6 ;  /* 0x0000003061557211 */ /* 0x000fc400030f0eff */
[----:B0-----:R-:W-:Y:S02]  /*1af0*/  IADD3 R82, P6, R95, R42, RZ ;  /* 0x0000002a5f527210 */ /* 0x001fe40007fde0ff */
[----:B------:R-:W-:Y:S01]  /*1b00*/  ISETP.GE.AND P1, PT, R52, UR8, PT ;  /* 0x0000000834007c0c */ /* 0x000fe2000bf26270 */
[----:B------:R0:W5:Y:S01]  /*1b10*/  @!P0 LDG.E.U8 R100, desc[UR16][R80.64] ;  /* 0x0000001050648981 */ /* 0x000162000c1e1100 */
[----:B------:R-:W-:Y:S02]  /*1b20*/  LOP3.LUT R52, R13, 0x1e, RZ, 0xfc, !PT ;  /* 0x0000001e0d347812 */ /* 0x000fe400078efcff */
[----:B------:R-:W-:Y:S02]  /*1b30*/  PRMT R98, RZ, 0x7610, R98 ;  /* 0x00007610ff627816 */ /* 0x000fe40000000062 */
[----:B------:R-:W-:Y:S02]  /*1b40*/  LEA.HI.X.SX32 R83, R95, R48, 0x1, P6 ;  /* 0x000000305f537211 */ /* 0x000fe400030f0eff */
[----:B------:R-:W-:-:S02]  /*1b50*/  ISETP.GE.AND P0, PT, R52, UR8, PT ;  /* 0x0000000834007c0c */ /* 0x000fc4000bf06270 */
[----:B------:R-:W-:Y:S01]  /*1b60*/  PRMT R96, RZ, 0x7610, R96 ;  /* 0x00007610ff607816 */ /* 0x000fe20000000060 */
[----:B------:R1:W5:Y:S01]  /*1b70*/  @!P5 LDG.E.U8 R98, desc[UR16][R116.64] ;  /* 0x000000107462d981 */ /* 0x000362000c1e1100 */
[----:B0-----:R-:W-:Y:S02]  /*1b80*/  IADD3 R80, P6, R93, R42, RZ ;  /* 0x0000002a5d507210 */ /* 0x001fe40007fde0ff */
[----:B------:R-:W-:Y:S02]  /*1b90*/  LOP3.LUT R52, R13, 0x20, RZ, 0xfc, !PT ;  /* 0x000000200d347812 */ /* 0x000fe400078efcff */
[----:B------:R-:W-:Y:S01]  /*1ba0*/  LEA.HI.X.SX32 R81, R93, R48, 0x1, P6 ;  /* 0x000000305d517211 */ /* 0x000fe200030f0eff */
[----:B------:R0:W5:Y:S01]  /*1bb0*/  @!P4 LDG.E.U8 R96, desc[UR16][R84.64] ;  /* 0x000000105460c981 */ /* 0x000162000c1e1100 */
[----:B------:R-:W-:Y:S02]  /*1bc0*/  ISETP.GE.AND P5, PT, R52, UR8, PT ;  /* 0x0000000834007c0c */ /* 0x000fe4000bfa6270 */
[----:B-1----:R-:W-:-:S02]  /*1bd0*/  IADD3 R116, P6, R91, R42, RZ ;  /* 0x0000002a5b747210 */ /* 0x002fc40007fde0ff */
[----:B------:R-:W-:Y:S02]  /*1be0*/  LOP3.LUT R52, R13, 0x22, RZ, 0xfc, !PT ;  /* 0x000000220d347812 */ /* 0x000fe400078efcff */
[----:B------:R-:W-:Y:S02]  /*1bf0*/  PRMT R94, RZ, 0x7610, R94 ;  /* 0x00007610ff5e7816 */ /* 0x000fe4000000005e */
[----:B------:R-:W-:Y:S02]  /*1c00*/  LEA.HI.X.SX32 R117, R91, R48, 0x1, P6 ;  /* 0x000000305b757211 */ /* 0x000fe400030f0eff */
[----:B0-----:R-:W-:Y:S02]  /*1c10*/  IADD3 R84, P6, R89, R42, RZ ;  /* 0x0000002a59547210 */ /* 0x001fe40007fde0ff */
        /* <DEDUP_REMOVED lines=65> */
[----:B------:R-:W5:Y:S01]  /*2030*/  @!P4 LDG.E.U8 R64, desc[UR16][R84.64] ;  /* 0x000000105440c981 */ /* 0x000f62000c1e1100 */
[----:B------:R-:W-:Y:S02]  /*2040*/  IADD3 R118, P6, R61, R42, RZ ;  /* 0x0000002a3d767210 */ /* 0x000fe40007fde0ff */
[----:B------:R-:W-:-:S02]  /*2050*/  ISETP.GE.AND P5, PT, R52, UR8, PT ;  /* 0x0000000834007c0c */ /* 0x000fc4000bfa6270 */
[----:B------:R-:W-:Y:S02]  /*2060*/  LOP3.LUT R52, R13, 0x3a, RZ, 0xfc, !PT ;  /* 0x0000003a0d347812 */ /* 0x000fe400078efcff */
[----:B------:R-:W-:Y:S02]  /*2070*/  PRMT R62, RZ, 0x7610, R62 ;  /* 0x00007610ff3e7816 */ /* 0x000fe4000000003e */
[----:B------:R-:W-:Y:S02]  /*2080*/  PRMT R125, RZ, 0x7610, R125 ;  /* 0x00007610ff7d7816 */ /* 0x000fe4000000007d */
[----:B------:R-:W-:Y:S02]  /*2090*/  PRMT R123, RZ, 0x7610, R123 ;  /* 0x00007610ff7b7816 */ /* 0x000fe4000000007b */
[----:B------:R-:W-:Y:S01]  /*20a0*/  LEA.HI.X.SX32 R119, R61, R48, 0x1, P6 ;  /* 0x000000303d777211 */ /* 0x000fe200030f0eff */
[----:B------:R0:W5:Y:S01]  /*20b0*/  @!P3 LDG.E.U8 R62, desc[UR16][R82.64] ;  /* 0x00000010523eb981 */ /* 0x000162000c1e1100 */
[----:B------:R-:W-:-:S02]  /*20c0*/  ISETP.GE.AND P4, PT, R52, UR8, PT ;  /* 0x0000000834007c0c */ /* 0x000fc4000bf86270 */
[----:B------:R-:W-:Y:S01]  /*20d0*/  LOP3.LUT R52, R13, 0x3c, RZ, 0xfc, !PT ;  /* 0x0000003c0d347812 */ /* 0x000fe200078efcff */
[----:B------:R-:W5:Y:S01]  /*20e0*/  @!P2 LDG.E.U8 R125, desc[UR16][R80.64] ;  /* 0x00000010507da981 */ /* 0x000f62000c1e1100 */
[----:B-1----:R-:W-:-:S03]  /*20f0*/  IADD3 R116, P2, R59, R42, RZ ;  /* 0x0000002a3b747210 */ /* 0x002fc60007f5e0ff */
[----:B------:R1:W5:Y:S01]  /*2100*/  @!P1 LDG.E.U8 R123, desc[UR16][R118.64] ;  /* 0x00000010767b9981 */ /* 0x000362000c1e1100 */
[----:B------:R-:W-:Y:S02]  /*2110*/  ISETP.GE.AND P3, PT, R52, UR8, PT ;  /* 0x0000000834007c0c */ /* 0x000fe4000bf66270 */
[----:B0-----:R-:W-:Y:S02]  /*2120*/  IADD3 R82, P1, R55, R42, RZ ;  /* 0x0000002a37527210 */ /* 0x001fe40007f3e0ff */
[----:B------:R-:W-:Y:S02]  /*2130*/  LOP3.LUT R52, R13, 0x3e, RZ, 0xfc, !PT ;  /* 0x0000003e0d347812 */ /* 0x000fe400078efcff */
[----:B------:R-:W-:Y:S02]  /*2140*/  PRMT R121, RZ, 0x7610, R121 ;  /* 0x00007610ff797816 */ /* 0x000fe40000000079 */
[----:B------:R-:W-:Y:S02]  /*2150*/  LEA.HI.X.SX32 R117, R59, R48, 0x1, P2 ;  /* 0x000000303b757211 */ /* 0x000fe400010f0eff */
[----:B-1----:R-:W-:-:S02]  /*2160*/  PRMT R119, RZ, 0x7610, R119 ;  /* 0x00007610ff777816 */ /* 0x002fc40000000077 */
[----:B------:R-:W-:Y:S01]  /*2170*/  LEA.HI.X.SX32 R83, R55, R48, 0x1, P1 ;  /* 0x0000003037537211 */ /* 0x000fe200008f0eff */
[----:B------:R0:W5:Y:S01]  /*2180*/  @!P0 LDG.E.U8 R121, desc[UR16][R116.64] ;  /* 0x0000001074798981 */ /* 0x000162000c1e1100 */
[----:B------:R-:W-:Y:S02]  /*2190*/  ISETP.GE.AND P6, PT, R52, UR8, PT ;  /* 0x0000000834007c0c */ /* 0x000fe4000bfc6270 */
[-C--:B------:R-:W-:Y:S01]  /*21a0*/  IADD3 R84, P2, R57, R42.reuse, RZ ;  /* 0x0000002a39547210 */ /* 0x080fe20007f5e0ff */
[----:B------:R1:W5:Y:S01]  /*21b0*/  @!P4 LDG.E.U8 R119, desc[UR16][R82.64] ;  /* 0x000000105277c981 */ /* 0x000362000c1e1100 */
[----:B------:R-:W-:Y:S02]  /*21c0*/  IADD3 R80, P0, R53, R42, RZ ;  /* 0x0000002a35507210 */ /* 0x000fe40007f1e0ff */
[----:B------:R-:W-:Y:S02]  /*21d0*/  PRMT R115, RZ, 0x7610, R115 ;  /* 0x00007610ff737816 */ /* 0x000fe40000000073 */
[----:B------:R-:W-:-:S02]  /*21e0*/  PRMT R113, RZ, 0x7610, R113 ;  /* 0x00007610ff717816 */ /* 0x000fc40000000071 */
[----:B0-----:R-:W-:Y:S02]  /*21f0*/  PRMT R117, RZ, 0x7610, R117 ;  /* 0x00007610ff757816 */ /* 0x001fe40000000075 */
[----:B-1----:R-:W-:Y:S02]  /*2200*/  IADD3 R82, P1, R51, R42, RZ ;  /* 0x0000002a33527210 */ /* 0x002fe40007f3e0ff */
[-C--:B------:R-:W-:Y:S02]  /*2210*/  LEA.HI.X.SX32 R85, R57, R48.reuse, 0x1, P2 ;  /* 0x0000003039557211 */ /* 0x080fe400010f0eff */
[-C--:B------:R-:W-:Y:S02]  /*2220*/  LEA.HI.X.SX32 R81, R53, R48.reuse, 0x1, P0 ;  /* 0x0000003035517211 */ /* 0x080fe400000f0eff */
[----:B------:R-:W-:Y:S01]  /*2230*/  LEA.HI.X.SX32 R83, R51, R48, 0x1, P1 ;  /* 0x0000003033537211 */ /* 0x000fe200008f0eff */
[----:B------:R0:W5:Y:S04]  /*2240*/  @!P5 LDG.E.U8 R115, desc[UR16][R84.64] ;  /* 0x000000105473d981 */ /* 0x000168000c1e1100 */
[----:B------:R1:W5:Y:S04]  /*2250*/  @!P3 LDG.E.U8 R117, desc[UR16][R80.64] ;  /* 0x000000105075b981 */ /* 0x000368000c1e1100 */
[----:B------:R-:W5:Y:S01]  /*2260*/  @!P6 LDG.E.U8 R113, desc[UR16][R82.64] ;  /* 0x000000105271e981 */ /* 0x000f62000c1e1100 */
[----:B------:R-:W-:-:S02]  /*2270*/  SHF.R.S32.HI R52, RZ, 0x1f, R50 ;  /* 0x0000001fff347819 */ /* 0x000fc40000011432 */
[----:B0-----:R-:W-:Y:S02]  /*2280*/  IADD3 R84, P1, R50, R33, RZ ;  /* 0x0000002132547210 */ /* 0x001fe40007f3e0ff */
[----:B------:R-:W-:-:S03]  /*2290*/  ISETP.GE.AND P0, PT, R12, UR8, PT ;  /* 0x000000080c007c0c */ /* 0x000fc6000bf06270 */
[----:B------:R-:W-:Y:S01]  /*22a0*/  IMAD.X R85, R52, 0x1, R41, P1 ;  /* 0x0000000134557824 */ /* 0x000fe200008e0629 */
[----:B-1----:R-:W-:Y:S02]  /*22b0*/  IADD3 R80, P1, R50, R34, RZ ;  /* 0x0000002232507210 */ /* 0x002fe40007f3e0ff */
[----:B------:R-:W-:-:S03]  /*22c0*/  PRMT R60, RZ, 0x7610, R60 ;  /* 0x00007610ff3c7816 */ /* 0x000fc6000000003c */
[----:B------:R-:W-:Y:S01]  /*22d0*/  IMAD.X R81, R52, 0x1, R43, P1 ;  /* 0x0000000134517824 */ /* 0x000fe200008e062b */
[----:B------:R-:W-:Y:S01]  /*22e0*/  BAR.SYNC.DEFER_BLOCKING 0x0 ;  /* 0x0000000000007b1d */ /* 0x000fe20000010000 */
[----:B------:R-:W-:Y:S02]  /*22f0*/  PRMT R58, RZ, 0x7610, R58 ;  /* 0x00007610ff3a7816 */ /* 0x000fe4000000003a */
[----:B------:R-:W-:-:S03]  /*2300*/  PRMT R118, RZ, 0x7610, R118 ;  /* 0x00007610ff767816 */ /* 0x000fc60000000076 */
[----:B------:R0:W5:Y:S04]  /*2310*/  @!P0 LDG.E.U8 R60, desc[UR16][R80.64] ;  /* 0x00000010503c8981 */ /* 0x000168000c1e1100 */
[----:B------:R1:W5:Y:S01]  /*2320*/  @!P0 LDG.E.U8 R58, desc[UR16][R84.64] ;  /* 0x00000010543a8981 */ /* 0x000362000c1e1100 */
[----:B0-----:R-:W-:-:S05]  /*2330*/  IADD3 R80, P1, R50, R35, RZ ;  /* 0x0000002332507210 */ /* 0x001fca0007f3e0ff */
[----:B------:R-:W-:Y:S01]  /*2340*/  IMAD.X R81, R52, 0x1, R44, P1 ;  /* 0x0000000134517824 */ /* 0x000fe200008e062c */
[----:B------:R-:W-:-:S05]  /*2350*/  IADD3 R82, P1, R50, R36, RZ ;  /* 0x0000002432527210 */ /* 0x000fca0007f3e0ff */
[----:B------:R-:W-:Y:S01]  /*2360*/  IMAD.X R83, R52, 0x1, R45, P1 ;  /* 0x0000000134537824 */ /* 0x000fe200008e062d */
[----:B-1----:R-:W-:-:S05]  /*2370*/  IADD3 R84, P1, R50, R37, RZ ;  /* 0x0000002532547210 */ /* 0x002fca0007f3e0ff */
[----:B------:R-:W-:Y:S01]  /*2380*/  IMAD.X R85, R52, 0x1, R46, P1 ;  /* 0x0000000134557824 */ /* 0x000fe200008e062e */
[----:B------:R-:W-:-:S04]  /*2390*/  PRMT R54, RZ, 0x7610, R54 ;  /* 0x00007610ff367816 */ /* 0x000fc80000000036 */
[----:B------:R0:W5:Y:S01]  /*23a0*/  @!P0 LDG.E.U8 R118, desc[UR16][R84.64] ;  /* 0x0000001054768981 */ /* 0x000162000c1e1100 */
[----:B------:R-:W-:-:S03]  /*23b0*/  PRMT R116, RZ, 0x7610, R116 ;  /* 0x00007610ff747816 */ /* 0x000fc60000000074 */
[----:B------:R1:W5:Y:S04]  /*23c0*/  @!P0 LDG.E.U8 R54, desc[UR16][R80.64] ;  /* 0x0000001050368981 */ /* 0x000368000c1e1100 */
[----:B------:R2:W5:Y:S01]  /*23d0*/  @!P0 LDG.E.U8 R116, desc[UR16][R82.64] ;  /* 0x0000001052748981 */ /* 0x000562000c1e1100 */
[----:B0-----:R-:W-:-:S05]  /*23e0*/  IADD3 R84, P1, R50, R39, RZ ;  /* 0x0000002732547210 */ /* 0x001fca0007f3e0ff */
[----:B------:R-:W-:Y:S01]  /*23f0*/  IMAD.X R85, R52, 0x1, R47, P1 ;  /* 0x0000000134557824 */ /* 0x000fe200008e062f */
[----:B-1----:R-:W-:-:S05]  /*2400*/  IADD3 R80, P1, R50, R32, RZ ;  /* 0x0000002032507210 */ /* 0x002fca0007f3e0ff */
[----:B------:R-:W-:Y:S01]  /*2410*/  IMAD.X R81, R52, 0x1, R40, P1 ;  /* 0x0000000134517824 */ /* 0x000fe200008e0628 */
[----:B--2---:R-:W-:Y:S02]  /*2420*/  IADD3 R82, P1, R50, R6, RZ ;  /* 0x0000000632527210 */ /* 0x004fe40007f3e0ff */
[----:B------:R-:W-:Y:S02]  /*2430*/  PRMT R120, RZ, 0x7610, R120 ;  /* 0x00007610ff787816 */ /* 0x000fe40000000078 */
[----:B------:R-:W-:Y:S01]  /*2440*/  PRMT R122, RZ, 0x7610, R122 ;  /* 0x00007610ff7a7816 */ /* 0x000fe2000000007a */
[----:B------:R-:W-:Y:S01]  /*2450*/  IMAD.X R83, R52, 0x1, R38, P1 ;  /* 0x0000000134537824 */ /* 0x000fe200008e0626 */
[----:B------:R-:W-:Y:S02]  /*2460*/  PRMT R52, RZ, 0x7610, R52 ;  /* 0x00007610ff347816 */ /* 0x000fe40000000034 */
[----:B------:R-:W2:Y:S04]  /*2470*/  @!P0 LDG.E.U8 R120, desc[UR16][R84.64] ;  /* 0x0000001054788981 */ /* 0x000ea8000c1e1100 */
[----:B------:R0:W2:Y:S04]  /*2480*/  @!P0 LDG.E.U8 R122, desc[UR16][R80.64] ;  /* 0x00000010507a8981 */ /* 0x0000a8000c1e1100 */
[----:B------:R1:W2:Y:S01]  /*2490*/  @!P0 LDG.E.U8 R52, desc[UR16][R82.64] ;  /* 0x0000001052348981 */ /* 0x0002a2000c1e1100 */
[----:B------:R-:W-:-:S02]  /*24a0*/  IMAD.SHL.U32 R124, R0, 0x8, RZ ;  /* 0x00000008007c7824 */ /* 0x000fc400078e00ff */
[----:B0-----:R-:W-:-:S03]  /*24b0*/  IMAD.SHL.U32 R80, R0, 0x8, RZ ;  /* 0x0000000800507824 */ /* 0x001fc600078e00ff */
[----:B------:R-:W-:Y:S02]  /*24c0*/  LOP3.LUT R124, R124, 0x30, RZ, 0xc0, !PT ;  /* 0x000000307c7c7812 */ /* 0x000fe400078ec0ff */
[----:B------:R-:W-:-:S03]  /*24d0*/  LOP3.LUT R81, R80, 0x30, RZ, 0xc0, !PT ;  /* 0x0000003050517812 */ /* 0x000fc600078ec0ff */
[C---:B------:R-:W-:Y:S02]  /*24e0*/  IMAD R124, R12.reuse, 0x40, R124 ;  /* 0x000000400c7c7824 */ /* 0x040fe400078e027c */
[----:B------:R-:W-:-:S03]  /*24f0*/  IMAD R80, R12, 0x40, R81 ;  /* 0x000000400c507824 */ /* 0x000fc600078e0251 */
[-C--:B------:R-:W-:Y:S02]  /*2500*/  LOP3.LUT R85, R124, R13.reuse, RZ, 0xfc, !PT ;  /* 0x0000000d7c557212 */ /* 0x080fe400078efcff */
[----:B------:R-:W-:-:S04]  /*2510*/  LOP3.LUT R80, R80, R13, RZ, 0xfc, !PT ;  /* 0x0000000d50507212 */ /* 0x000fc800078efcff */
[----:B------:R-:W-:Y:S01]  /*2520*/  LOP3.LUT R81, R80, 0x10, RZ, 0x3c, !PT ;  /* 0x0000001050517812 */ /* 0x000fe200078e3cff */
[----:B------:R-:W-:Y:S04]  /*2530*/  STS.U8 [R85+UR10], R106 ;  /* 0x0000006a55007988 */ /* 0x000fe8000800000a */
[----:B---3--:R-:W-:Y:S04]  /*2540*/  STS.U8 [R85+UR10+0x2], R56 ;  /* 0x0000023855007988 */ /* 0x008fe8000800000a */
[----:B----4-:R-:W-:Y:S04]  /*2550*/  STS.U8 [R85+UR10+0x4], R114 ;  /* 0x0000047255007988 */ /* 0x010fe8000800000a */
[----:B-----5:R-:W-:Y:S04]  /*2560*/  STS.U8 [R85+UR10+0x6], R112 ;  /* 0x0000067055007988 */ /* 0x020fe8000800000a */
[----:B------:R-:W-:Y:S04]  /*2570*/  STS.U8 [R85+UR10+0x8], R110 ;  /* 0x0000086e55007988 */ /* 0x000fe8000800000a */
[----:B------:R-:W-:Y:S04]  /*2580*/  STS.U8 [R85+UR10+0xa], R108 ;  /* 0x00000a6c55007988 */ /* 0x000fe8000800000a */
[----:B------:R-:W-:Y:S04]  /*2590*/  STS.U8 [R85+UR10+0xc], R88 ;  /* 0x00000c5855007988 */ /* 0x000fe8000800000a */
[----:B------:R-:W-:Y:S04]  /*25a0*/  STS.U8 [R85+UR10+0xe], R104 ;  /* 0x00000e6855007988 */ /* 0x000fe8000800000a */
[----:B------:R-:W-:Y:S04]  /*25b0*/  STS.U8 [R81+UR10], R102 ;  /* 0x0000006651007988 */ /* 0x000fe8000800000a */
[----:B------:R-:W-:Y:S04]  /*25c0*/  STS.U8 [R81+UR10+0x2], R100 ;  /* 0x0000026451007988 */ /* 0x000fe8000800000a */
[----:B------:R-:W-:Y:S04]  /*25d0*/  STS.U8 [R81+UR10+0x4], R98 ;  /* 0x0000046251007988 */ /* 0x000fe8000800000a */
[----:B------:R-:W-:Y:S04]  /*25e0*/  STS.U8 [R81+UR10+0x6], R96 ;  /* 0x0000066051007988 */ /* 0x000fe8000800000a */
[----:B------:R-:W-:Y:S04]  /*25f0*/  STS.U8 [R81+UR10+0x8], R94 ;  /* 0x0000085e51007988 */ /* 0x000fe8000800000a */
[----:B------:R-:W-:Y:S04]  /*2600*/  STS.U8 [R81+UR10+0xa], R92 ;  /* 0x00000a5c51007988 */ /* 0x000fe8000800000a */
[----:B------:R-:W-:Y:S04]  /*2610*/  STS.U8 [R81+UR10+0xc], R90 ;  /* 0x00000c5a51007988 */ /* 0x000fe8000800000a */
[----:B------:R0:W-:Y:S04]  /*2620*/  STS.U8 [R81+UR10+0xe], R86 ;  /* 0x00000e5651007988 */ /* 0x0001e8000800000a */
[----:B------:R-:W-:Y:S01]  /*2630*/  STS.U8 [R5+UR10], R78 ;  /* 0x0000004e05007988 */ /* 0x000fe2000800000a */
[----:B0-----:R-:W-:-:S03]  /*2640*/  LOP3.LUT R81, R0, 0x7f, RZ, 0xc0, !PT ;  /* 0x0000007f00517812 */ /* 0x001fc600078ec0ff */
[----:B------:R-:W-:Y:S01]  /*2650*/  STS.U8 [R5+UR10+0x2], R76 ;  /* 0x0000024c05007988 */ /* 0x000fe2000800000a */
[----:B-1----:R-:W-:-:S03]  /*2660*/  LOP3.LUT R83, R81, 0x10, RZ, 0x3c, !PT ;  /* 0x0000001051537812 */ /* 0x002fc600078e3cff */
[----:B------:R-:W-:Y:S01]  /*2670*/  STS.U8 [R5+UR10+0x4], R74 ;  /* 0x0000044a05007988 */ /* 0x000fe2000800000a */
[----:B------:R-:W-:-:S03]  /*2680*/  LOP3.LUT R85, R81, 0x20, RZ, 0x3c, !PT ;  /* 0x0000002051557812 */ /* 0x000fc600078e3cff */
[----:B------:R-:W-:Y:S04]  /*2690*/  STS.U8 [R5+UR10+0x6], R72 ;  /* 0x0000064805007988 */ /* 0x000fe8000800000a */
[----:B------:R-:W-:Y:S04]  /*26a0*/  STS.U8 [R5+UR10+0x8], R70 ;  /* 0x0000084605007988 */ /* 0x000fe8000800000a */
[----:B------:R-:W-:Y:S04]  /*26b0*/  STS.U8 [R5+UR10+0xa], R68 ;  /* 0x00000a4405007988 */ /* 0x000fe8000800000a */
[----:B------:R-:W-:Y:S04]  /*26c0*/  STS.U8 [R5+UR10+0xc], R66 ;  /* 0x00000c4205007988 */ /* 0x000fe8000800000a */
[----:B------:R-:W-:Y:S04]  /*26d0*/  STS.U8 [R5+UR10+0xe], R64 ;  /* 0x00000e4005007988 */ /* 0x000fe8000800000a */
[----:B------:R-:W-:Y:S04]  /*26e0*/  STS.U8 [R4+UR10], R62 ;  /* 0x0000003e04007988 */ /* 0x000fe8000800000a */
[----:B------:R-:W-:Y:S04]  /*26f0*/  STS.U8 [R4+UR10+0x2], R125 ;  /* 0x0000027d04007988 */ /* 0x000fe8000800000a */
[----:B------:R-:W-:Y:S04]  /*2700*/  STS.U8 [R4+UR10+0x4], R123 ;  /* 0x0000047b04007988 */ /* 0x000fe8000800000a */
[----:B------:R0:W-:Y:S04]  /*2710*/  STS.U8 [R4+UR10+0x6], R121 ;  /* 0x0000067904007988 */ /* 0x0001e8000800000a */
[----:B------:R1:W-:Y:S01]  /*2720*/  STS.U8 [R4+UR10+0xa], R119 ;  /* 0x00000a7704007988 */ /* 0x0003e2000800000a */
[----:B0-----:R-:W-:-:S03]  /*2730*/  LOP3.LUT R121, R81, 0x30, RZ, 0x3c, !PT ;  /* 0x0000003051797812 */ /* 0x001fc600078e3cff */
[----:B------:R1:W-:Y:S04]  /*2740*/  STS.U8 [R4+UR10+0x8], R115 ;  /* 0x0000087304007988 */ /* 0x0003e8000800000a */
[----:B------:R1:W-:Y:S04]  /*2750*/  STS.U8 [R4+UR10+0xc], R117 ;  /* 0x00000c7504007988 */ /* 0x0003e8000800000a */
[----:B------:R1:W-:Y:S04]  /*2760*/  STS.U8 [R4+UR10+0xe], R113 ;  /* 0x00000e7104007988 */ /* 0x0003e8000800000a */
[----:B------:R1:W-:Y:S01]  /*2770*/  STS.U8 [R81+UR10+0x1200], R60 ;  /* 0x0012003c51007988 */ /* 0x0003e2000800000a */
[----:B------:R-:W-:Y:S01]  /*2780*/  UMOV UR20, UR4 ;  /* 0x0000000400147c82 */ /* 0x000fe20008000000 */
[----:B------:R-:W-:Y:S01]  /*2790*/  UMOV UR21, 0x80000020 ;  /* 0x8000002000157882 */ /* 0x000fe20000000000 */
[----:B------:R-:W-:Y:S01]  /*27a0*/  UMOV UR22, UR6 ;  /* 0x0000000600167c82 */ /* 0x000fe20008000000 */
[----:B------:R-:W-:Y:S01]  /*27b0*/  UMOV UR23, 0x80000020 ;  /* 0x8000002000177882 */ /* 0x000fe20000000000 */
[----:B--2---:R1:W-:Y:S04]  /*27c0*/  STS.U8 [R81+UR10+0x1000], R120 ;  /* 0x0010007851007988 */ /* 0x0043e8000800000a */
[----:B------:R1:W-:Y:S04]  /*27d0*/  STS.U8 [R83+UR10+0x1080], R118 ;  /* 0x0010807653007988 */ /* 0x0003e8000800000a */
[----:B------:R1:W-:Y:S04]  /*27e0*/  STS.U8 [R83+UR10+0x1280], R58 ;  /* 0x0012803a53007988 */ /* 0x0003e8000800000a */
[----:B------:R1:W-:Y:S04]  /*27f0*/  STS.U8 [R85+UR10+0x1100], R116 ;  /* 0x0011007455007988 */ /* 0x0003e8000800000a */
[----:B------:R1:W-:Y:S04]  /*2800*/  STS.U8 [R85+UR10+0x1300], R122 ;  /* 0x0013007a55007988 */ /* 0x0003e8000800000a */
[----:B------:R1:W-:Y:S04]  /*2810*/  STS.U8 [R121+UR10+0x1180], R54 ;  /* 0x0011803679007988 */ /* 0x0003e8000800000a */
[----:B------:R1:W-:Y:S01]  /*2820*/  STS.U8 [R121+UR10+0x1380], R52 ;  /* 0x0013803479007988 */ /* 0x0003e2000800000a */
[----:B------:R0:W-:Y:S06]  /*2830*/  MEMBAR.ALL.CTA ;  /* 0x0000000000007992 */ /* 0x0001ec0000008000 */
[----:B0-----:R-:W0:Y:S02]  /*2840*/  FENCE.VIEW.ASYNC.S ;  /* 0x00000000000073c6 */ /* 0x001e240000000000 */
[----:B0-----:R-:W-:Y:S06]  /*2850*/  BAR.SYNC.DEFER_BLOCKING 0x0 ;  /* 0x0000000000007b1d */ /* 0x001fec0000010000 */
[----:B------:R-:W-:-:S06]  /*2860*/  WARPGROUP.ARRIVE ;  /* 0x00000000000079c5 */ /* 0x000fcc0000000000 */
[----:B------:R-:W-:Y:S01]  /*2870*/  QGMMA.64x16x32.F32.E4M3.E4M3 R24, gdesc[UR20], R24 ;  /* 0x00200000141879f3 */ /* 0x000fe20008700818 */
[----:B------:R-:W-:Y:S01]  /*2880*/  USHF.R.S32.HI UR9, URZ, 0x1f, UR11 ;  /* 0x0000001f3f097899 */ /* 0x000fe2000801140b */
[----:B------:R-:W-:Y:S01]  /*2890*/  VIADD R49, R49, 0xffffffff ;  /* 0xffffffff31317836 */ /* 0x000fe20000000000 */
[----:B------:R-:W-:-:S04]  /*28a0*/  IADD3 R33, P0, R33, UR11, RZ ;  /* 0x0000000b21217c10 */ /* 0x000fc8000ff1e0ff */
[----:B------:R-:W-:Y:S02]  /*28b0*/  IADD3.X R41, R41, UR9, RZ, P0, !PT ;  /* 0x0000000929297c10 */ /* 0x000fe400087fe4ff */
[----:B------:R-:W-:Y:S01]  /*28c0*/  ISETP.NE.U32.AND P0, PT, R49, RZ, PT ;  /* 0x000000ff3100720c */ /* 0x000fe20003f05070 */
[----:B------:R-:W-:Y:S01]  /*28d0*/  QGMMA.64x16x32.F32.E4M3.E4M3 R24, gdesc[UR12], R24, gsb0 ;  /* 0x002000000c1879f3 */ /* 0x000fe20008000818 */
[----:B------:R-:W-:Y:S02]  /*28e0*/  IADD3 R6, P5, R6, UR11, RZ ;  /* 0x0000000b06067c10 */ /* 0x000fe4000ffbe0ff */
[----:B------:R-:W-:Y:S02]  /*28f0*/  IADD3 R32, P6, R32, UR11, RZ ;  /* 0x0000000b20207c10 */ /* 0x000fe4000ffde0ff */
[----:B------:R-:W-:Y:S02]  /*2900*/  IADD3.X R38, R38, UR9, RZ, P5, !PT ;  /* 0x0000000926267c10 */ /* 0x000fe4000affe4ff */
[----:B------:R-:W-:-:S02]  /*2910*/  IADD3 R34, P1, R34, UR11, RZ ;  /* 0x0000000b22227c10 */ /* 0x000fc4000ff3e0ff */
[----:B------:R-:W-:Y:S02]  /*2920*/  IADD3 R35, P2, R35, UR11, RZ ;  /* 0x0000000b23237c10 */ /* 0x000fe4000ff5e0ff */
[----:B------:R-:W-:Y:S02]  /*2930*/  IADD3 R36, P3, R36, UR11, RZ ;  /* 0x0000000b24247c10 */ /* 0x000fe4000ff7e0ff */
[----:B------:R-:W-:Y:S02]  /*2940*/  IADD3 R37, P4, R37, UR11, RZ ;  /* 0x0000000b25257c10 */ /* 0x000fe4000ff9e0ff */
[----:B------:R-:W-:Y:S02]  /*2950*/  IADD3 R39, P5, R39, UR11, RZ ;  /* 0x0000000b27277c10 */ /* 0x000fe4000ffbe0ff */
[----:B------:R-:W-:Y:S01]  /*2960*/  IADD3.X R40, R40, UR9, RZ, P6, !PT ;  /* 0x0000000928287c10 */ /* 0x000fe2000b7fe4ff */
[----:B------:R-:W-:Y:S01]  /*2970*/  UIADD3 UR8, UR8, -0x40, URZ ;  /* 0xffffffc008087890 */ /* 0x000fe2000fffe03f */
[----:B------:R-:W-:-:S02]  /*2980*/  IADD3 R42, P6, R8, R42, RZ ;  /* 0x0000002a082a7210 */ /* 0x000fc40007fde0ff */
[----:B------:R-:W-:Y:S02]  /*2990*/  IADD3.X R43, R43, UR9, RZ, P1, !PT ;  /* 0x000000092b2b7c10 */ /* 0x000fe40008ffe4ff */
[----:B------:R-:W-:Y:S02]  /*29a0*/  IADD3.X R44, R44, UR9, RZ, P2, !PT ;  /* 0x000000092c2c7c10 */ /* 0x000fe400097fe4ff */
[----:B------:R-:W-:Y:S02]  /*29b0*/  IADD3.X R45, R45, UR9, RZ, P3, !PT ;  /* 0x000000092d2d7c10 */ /* 0x000fe40009ffe4ff */
[----:B------:R-:W-:Y:S02]  /*29c0*/  IADD3.X R46, R46, UR9, RZ, P4, !PT ;  /* 0x000000092e2e7c10 */ /* 0x000fe4000a7fe4ff */
[----:B------:R-:W-:Y:S02]  /*29d0*/  IADD3.X R47, R47, UR9, RZ, P5, !PT ;  /* 0x000000092f2f7c10 */ /* 0x000fe4000affe4ff */
[----:B------:R-:W-:Y:S01]  /*29e0*/  LEA.HI.X.SX32 R48, R8, R48, 0x1, P6 ;  /* 0x0000003008307211 */ /* 0x000fe200030f0eff */
[----:B------:R-:W-:-:S02]  /*29f0*/  WARPGROUP.DEPBAR.LE gsb0, 0x0 ;  /* 0x00008000000079c5 */ /* 0x000fc40000010000 */
[----:B-1----:R-:W-:Y:S05]  /*2a00*/  @P0 BRA `(.L_x_1) ;  /* 0xffffffec001c0947 */ /* 0x002fea000383ffff */
.L_x_0:
[----:B------:R-:W-:Y:S01]  /*2a10*/  F2FP.SATFINITE.E4M3.F32.PACK_AB_MERGE_C R24, R25, R24, RZ ;  /* 0x000000181918723e */ /* 0x000fe200048070ff */
[----:B------:R-:W-:Y:S01]  /*2a20*/  BAR.SYNC.DEFER_BLOCKING 0x0 ;  /* 0x0000000000007b1d */ /* 0x000fe20000010000 */
[----:B------:R-:W-:Y:S02]  /*2a30*/  F2FP.SATFINITE.E4M3.F32.PACK_AB_MERGE_C R28, R29, R28, RZ ;  /* 0x0000001c1d1c723e */ /* 0x000fe400048070ff */
[----:B------:R-:W-:Y:S02]  /*2a40*/  F2FP.SATFINITE.E4M3.F32.PACK_AB_MERGE_C R26, R27, R26, RZ ;  /* 0x0000001a1b1a723e */ /* 0x000fe400048070ff */
[----:B------:R-:W-:Y:S01]  /*2a50*/  F2FP.SATFINITE.E4M3.F32.PACK_AB_MERGE_C R30, R31, R30, RZ ;  /* 0x0000001e1f1e723e */ /* 0x000fe200048070ff */
[----:B------:R-:W-:Y:S01]  /*2a60*/  ULDC.64 UR6, c[0x0][0x228] ;  /* 0x00008a0000067ab9 */ /* 0x000fe20000000a00 */
[----:B------:R-:W-:Y:S01]  /*2a70*/  LOP3.LUT R24, R24, 0xffff, RZ, 0xc0, !PT ;  /* 0x0000ffff18187812 */ /* 0x000fe200078ec0ff */
[----:B------:R-:W-:Y:S01]  /*2a80*/  ULDC UR4, c[0x0][0x244] ;  /* 0x0000910000047ab9 */ /* 0x000fe20000000800 */
[----:B------:R-:W-:-:S02]  /*2a90*/  LOP3.LUT R5, R28, 0xffff, RZ, 0xc0, !PT ;  /* 0x0000ffff1c057812 */ /* 0x000fc400078ec0ff */
[----:B------:R-:W-:Y:S02]  /*2aa0*/  LOP3.LUT R26, R26, 0xffff, RZ, 0xc0, !PT ;  /* 0x0000ffff1a1a7812 */ /* 0x000fe400078ec0ff */
[----:B------:R-:W-:Y:S02]  /*2ab0*/  LOP3.LUT R11, R30, 0xffff, RZ, 0xc0, !PT ;  /* 0x0000ffff1e0b7812 */ /* 0x000fe400078ec0ff */
[--C-:B------:R-:W-:Y:S02]  /*2ac0*/  PRMT R7, R24, 0x3340, R5.reuse ;  /* 0x0000334018077816 */ /* 0x100fe40000000005 */
[----:B------:R-:W-:Y:S02]  /*2ad0*/  SHF.R.U32.HI R0, RZ, 0x8, R24 ;  /* 0x00000008ff007819 */ /* 0x000fe40000011618 */
[----:B------:R-:W-:Y:S02]  /*2ae0*/  SHF.R.U32.HI R5, RZ, 0x8, R5 ;  /* 0x00000008ff057819 */ /* 0x000fe40000011605 */
[----:B------:R-:W-:-:S02]  /*2af0*/  SHF.R.U32.HI R4, RZ, 0x8, R26 ;  /* 0x00000008ff047819 */ /* 0x000fc4000001161a */
[----:B------:R-:W-:Y:S02]  /*2b00*/  SHF.R.U32.HI R6, RZ, 0x8, R11 ;  /* 0x00000008ff067819 */ /* 0x000fe4000001160b */
[----:B0-----:R-:W-:Y:S02]  /*2b10*/  LOP3.LUT R13, R3, 0x40, RZ, 0xc0, !PT ;  /* 0x00000040030d7812 */ /* 0x001fe400078ec0ff */
[----:B------:R-:W-:Y:S02]  /*2b20*/  LOP3.LUT R0, R0, 0xffff, RZ, 0xc0, !PT ;  /* 0x0000ffff00007812 */ /* 0x000fe400078ec0ff */
[----:B------:R-:W-:Y:S01]  /*2b30*/  LOP3.LUT R5, R5, 0xffff, RZ, 0xc0, !PT ;  /* 0x0000ffff05057812 */ /* 0x000fe200078ec0ff */
[----:B------:R-:W-:Y:S01]  /*2b40*/  IMAD R2, R13, 0x2, R2 ;  /* 0x000000020d027824 */ /* 0x000fe200078e0202 */
[----:B------:R-:W-:Y:S02]  /*2b50*/  LOP3.LUT R9, R4, 0xffff, RZ, 0xc0, !PT ;  /* 0x0000ffff04097812 */ /* 0x000fe400078ec0ff */
[----:B------:R-:W-:-:S02]  /*2b60*/  LOP3.LUT R6, R6, 0xffff, RZ, 0xc0, !PT ;  /* 0x0000ffff06067812 */ /* 0x000fc400078ec0ff */
[----:B------:R-:W-:Y:S02]  /*2b70*/  PRMT R0, R0, 0x3340, R5 ;  /* 0x0000334000007816 */ /* 0x000fe40000000005 */
[----:B------:R-:W-:Y:S02]  /*2b80*/  PRMT R3, R26, 0x3340, R11 ;  /* 0x000033401a037816 */ /* 0x000fe4000000000b */
[----:B------:R-:W-:Y:S02]  /*2b90*/  PRMT R6, R9, 0x3340, R6 ;  /* 0x0000334009067816 */ /* 0x000fe40000000006 */
[----:B------:R-:W-:Y:S02]  /*2ba0*/  PRMT R7, R7, 0x5410, R0 ;  /* 0x0000541007077816 */ /* 0x000fe40000000000 */
[----:B------:R-:W-:Y:S02]  /*2bb0*/  PRMT R3, R3, 0x5410, R6 ;  /* 0x0000541003037816 */ /* 0x000fe40000000006 */
[----:B------:R-:W-:Y:S01]  /*2bc0*/  LOP3.LUT R0, R2, 0x20, RZ, 0x3c, !PT ;  /* 0x0000002002007812 */ /* 0x000fe200078e3cff */
[----:B------:R0:W-:Y:S01]  /*2bd0*/  STS [R2+UR10], R7 ;  /* 0x0000000702007988 */ /* 0x0001e2000800080a */
[----:B------:R-:W-:-:S02]  /*2be0*/  LEA.HI R14, R13, R14, RZ, 0x1b ;  /* 0x0000000e0d0e7211 */ /* 0x000fc400078fd8ff */
[C---:B------:R-:W-:Y:S01]  /*2bf0*/  ISETP.GE.AND P0, PT, R23.reuse, UR6, PT ;  /* 0x0000000617007c0c */ /* 0x040fe2000bf06270 */
[----:B------:R1:W-:Y:S01]  /*2c00*/  STS [R0+UR10+0x100], R3 ;  /* 0x0001000300007988 */ /* 0x0003e2000800080a */
[C---:B------:R-:W-:Y:S01]  /*2c10*/  LOP3.LUT R4, R14.reuse, 0x20, RZ, 0x3c, !PT ;  /* 0x000000200e047812 */ /* 0x040fe200078e3cff */
[----:B------:R-:W-:Y:S01]  /*2c20*/  IMAD R23, R23, UR4, RZ ;  /* 0x0000000417177c24 */ /* 0x000fe2000f8e02ff */
[C---:B------:R-:W-:Y:S01]  /*2c30*/  LOP3.LUT R6, R14.reuse, 0x40, RZ, 0x3c, !PT ;  /* 0x000000400e067812 */ /* 0x040fe200078e3cff */
[----:B------:R-:W-:Y:S01]  /*2c40*/  BAR.SYNC.DEFER_BLOCKING 0x0 ;  /* 0x0000000000007b1d */ /* 0x000fe20000010000 */
[----:B------:R-:W-:Y:S02]  /*2c50*/  LOP3.LUT R8, R14, 0x60, RZ, 0x3c, !PT ;  /* 0x000000600e087812 */ /* 0x000fe400078e3cff */
[C---:B------:R-:W-:Y:S02]  /*2c60*/  ISETP.LT.AND P1, PT, R15.reuse, UR7, !P0 ;  /* 0x000000070f007c0c */ /* 0x040fe4000c721270 */
[C---:B------:R-:W-:Y:S01]  /*2c70*/  ISETP.LT.AND P4, PT, R16.reuse, UR7, !P0 ;  /* 0x0000000710007c0c */ /* 0x040fe2000c781270 */
[----:B------:R-:W-:Y:S01]  /*2c80*/  ULDC UR6, c[0x0][0x248] ;  /* 0x0000920000067ab9 */ /* 0x000fe20000000800 */
[----:B------:R-:W-:Y:S01]  /*2c90*/  ULDC.64 UR4, c[0x0][0x220] ;  /* 0x0000880000047ab9 */ /* 0x000fe20000000a00 */
[----:B------:R-:W-:Y:S01]  /*2ca0*/  IMAD R15, R15, UR6, RZ ;  /* 0x000000060f0f7c24 */ /* 0x000fe2000f8e02ff */
[----:B------:R-:W-:Y:S01]  /*2cb0*/  IADD3 R12, P2, R23, UR4, RZ ;  /* 0x00000004170c7c10 */ /* 0x000fe2000ff5e0ff */
[----:B------:R-:W-:Y:S01]  /*2cc0*/  IMAD R16, R16, UR6, RZ ;  /* 0x0000000610107c24 */ /* 0x000fe2000f8e02ff */
[----:B------:R-:W-:Y:S01]  /*2cd0*/  ISETP.LT.AND P5, PT, R17, UR7, !P0 ;  /* 0x0000000711007c0c */ /* 0x000fe2000c7a1270 */
[----:B------:R-:W-:Y:S01]  /*2ce0*/  IMAD R11, R21, UR6, RZ ;  /* 0x00000006150b7c24 */ /* 0x000fe2000f8e02ff */
[----:B------:R-:W-:Y:S01]  /*2cf0*/  LEA.HI.X.SX32 R28, R23, UR5, 0x1, P2 ;  /* 0x00000005171c7c11 */ /* 0x000fe200090f0eff */
[----:B------:R-:W-:Y:S01]  /*2d00*/  IMAD R17, R17, UR6, RZ ;  /* 0x0000000611117c24 */ /* 0x000fe2000f8e02ff */
[----:B0-----:R-:W-:Y:S01]  /*2d10*/  IADD3 R2, P2, R15, R12, RZ ;  /* 0x0000000c0f027210 */ /* 0x001fe20007f5e0ff */
[----:B-1----:R-:W-:-:S02]  /*2d20*/  IMAD R0, R20, UR6, RZ ;  /* 0x0000000614007c24 */ /* 0x002fc4000f8e02ff */
[----:B------:R-:W-:Y:S01]  /*2d30*/  IMAD R13, R22, UR6, RZ ;  /* 0x00000006160d7c24 */ /* 0x000fe2000f8e02ff */
[----:B------:R-:W-:Y:S01]  /*2d40*/  LEA.HI.X.SX32 R3, R15, R28, 0x1, P2 ;  /* 0x0000001c0f037211 */ /* 0x000fe200010f0eff */
[----:B------:R-:W0:Y:S04]  /*2d50*/  LDS.U16 R24, [R14+UR10] ;  /* 0x0000000a0e187984 */ /* 0x000e280008000400 */
[----:B------:R1:W2:Y:S04]  /*2d60*/  LDS.U16 R25, [R4+UR10] ;  /* 0x0000000a04197984 */ /* 0x0002a80008000400 */
[----:B------:R3:W-:Y:S04]  /*2d70*/  LDS.U16 R14, [R6+UR10] ;  /* 0x0000000a060e7984 */ /* 0x0007e80008000400 */
[----:B------:R4:W5:Y:S01]  /*2d80*/  LDS.U16 R26, [R8+UR10] ;  /* 0x0000000a081a7984 */ /* 0x0009620008000400 */
[----:B-1----:R-:W-:-:S02]  /*2d90*/  IADD3 R4, P3, R16, R12, RZ ;  /* 0x0000000c10047210 */ /* 0x002fc40007f7e0ff */
[----:B---3--:R-:W-:Y:S02]  /*2da0*/  IADD3 R6, P6, R17, R12, RZ ;  /* 0x0000000c11067210 */ /* 0x008fe40007fde0ff */
[-C--:B------:R-:W-:Y:S02]  /*2db0*/  LEA.HI.X.SX32 R5, R16, R28.reuse, 0x1, P3 ;  /* 0x0000001c10057211 */ /* 0x080fe400018f0eff */
[C---:B------:R-:W-:Y:S01]  /*2dc0*/  ISETP.LT.AND P3, PT, R19.reuse, UR7, !P0 ;  /* 0x0000000713007c0c */ /* 0x040fe2000c761270 */
[----:B------:R-:W-:Y:S01]  /*2dd0*/  IMAD R19, R19, UR6, RZ ;  /* 0x0000000613137c24 */ /* 0x000fe2000f8e02ff */
[----:B------:R-:W-:Y:S02]  /*2de0*/  LEA.HI.X.SX32 R7, R17, R28, 0x1, P6 ;  /* 0x0000001c11077211 */ /* 0x000fe400030f0eff */
[----:B----4-:R-:W-:Y:S02]  /*2df0*/  IADD3 R8, P6, R0, R12, RZ ;  /* 0x0000000c00087210 */ /* 0x010fe40007fde0ff */
[----:B0-----:R-:W-:-:S02]  /*2e00*/  PRMT R9, R24, 0x7770, RZ ;  /* 0x0000777018097816 */ /* 0x001fc400000000ff */
[----:B--2---:R-:W-:-:S03]  /*2e10*/  PRMT R15, R25, 0x7770, RZ ;  /* 0x00007770190f7816 */ /* 0x004fc600000000ff */
[----:B------:R0:W-:Y:S01]  /*2e20*/  @P1 STG.E.U8 desc[UR16][R2.64], R9 ;  /* 0x0000000902001986 */ /* 0x0001e2000c101110 */
[----:B------:R-:W-:-:S03]  /*2e30*/  PRMT R17, R25, 0x7771, RZ ;  /* 0x0000777119117816 */ /* 0x000fc600000000ff */
[----:B------:R1:W-:Y:S01]  /*2e40*/  @P4 STG.E.U8 desc[UR16][R4.64], R15 ;  /* 0x0000000f04004986 */ /* 0x0003e2000c101110 */
[C---:B------:R-:W-:Y:S01]  /*2e50*/  ISETP.LT.AND P4, PT, R18.reuse, UR7, !P0 ;  /* 0x0000000712007c0c */ /* 0x040fe2000c781270 */
[----:B------:R-:W-:Y:S01]  /*2e60*/  IMAD R18, R18, UR6, RZ ;  /* 0x0000000612127c24 */ /* 0x000fe2000f8e02ff */
[----:B-----5:R-:W-:-:S04]  /*2e70*/  PRMT R23, R26, 0x7770, RZ ;  /* 0x000077701a177816 */ /* 0x020fc800000000ff */
[----:B0-----:R-:W-:Y:S02]  /*2e80*/  IADD3 R2, P1, R18, R12, RZ ;  /* 0x0000000c12027210 */ /* 0x001fe40007f3e0ff */
[----:B------:R-:W-:Y:S02]  /*2e90*/  LEA.HI.X.SX32 R9, R0, R28, 0x1, P6 ;  /* 0x0000001c00097211 */ /* 0x000fe400030f0eff */
[----:B-1----:R-:W-:Y:S02]  /*2ea0*/  IADD3 R4, P2, R19, R12, RZ ;  /* 0x0000000c13047210 */ /* 0x002fe40007f5e0ff */
[----:B------:R-:W-:Y:S02]  /*2eb0*/  LEA.HI.X.SX32 R3, R18, R28, 0x1, P1 ;  /* 0x0000001c12037211 */ /* 0x000fe400008f0eff */
[----:B------:R-:W-:Y:S02]  /*2ec0*/  IADD3 R10, P1, R11, R12, RZ ;  /* 0x0000000c0b0a7210 */ /* 0x000fe40007f3e0ff */
[----:B------:R-:W-:-:S02]  /*2ed0*/  LEA.HI.X.SX32 R5, R19, R28, 0x1, P2 ;  /* 0x0000001c13057211 */ /* 0x000fc400010f0eff */
[----:B------:R-:W-:Y:S02]  /*2ee0*/  ISETP.LT.AND P2, PT, R20, UR7, !P0 ;  /* 0x0000000714007c0c */ /* 0x000fe4000c741270 */
[----:B------:R-:W-:Y:S02]  /*2ef0*/  LEA.HI.X.SX32 R11, R11, R28, 0x1, P1 ;  /* 0x0000001c0b0b7211 */ /* 0x000fe400008f0eff */
[----:B------:R-:W-:Y:S02]  /*2f00*/  ISETP.LT.AND P1, PT, R21, UR7, !P0 ;  /* 0x0000000715007c0c */ /* 0x000fe4000c721270 */
[----:B------:R-:W-:Y:S02]  /*2f10*/  ISETP.LT.AND P0, PT, R22, UR7, !P0 ;  /* 0x0000000716007c0c */ /* 0x000fe4000c701270 */
[----:B------:R-:W-:Y:S02]  /*2f20*/  PRMT R19, R14, 0x7770, RZ ;  /* 0x000077700e137816 */ /* 0x000fe400000000ff */
[----:B------:R-:W-:-:S02]  /*2f30*/  PRMT R15, R24, 0x7771, RZ ;  /* 0x00007771180f7816 */ /* 0x000fc400000000ff */
[----:B------:R-:W-:Y:S01]  /*2f40*/  PRMT R21, R14, 0x7771, RZ ;  /* 0x000077710e157816 */ /* 0x000fe200000000ff */
[----:B------:R0:W-:Y:S01]  /*2f50*/  @P5 STG.E.U8 desc[UR16][R6.64], R19 ;  /* 0x0000001306005986 */ /* 0x0001e2000c101110 */
[----:B------:R-:W-:-:S03]  /*2f60*/  IADD3 R12, P6, R13, R12, RZ ;  /* 0x0000000c0d0c7210 */ /* 0x000fc60007fde0ff */
[----:B------:R0:W-:Y:S01]  /*2f70*/  @P4 STG.E.U8 desc[UR16][R2.64], R23 ;  /* 0x0000001702004986 */ /* 0x0001e2000c101110 */
[----:B------:R-:W-:-:S03]  /*2f80*/  LEA.HI.X.SX32 R13, R13, R28, 0x1, P6 ;  /* 0x0000001c0d0d7211 */ /* 0x000fc600030f0eff */
[----:B------:R0:W-:Y:S04]  /*2f90*/  @P3 STG.E.U8 desc[UR16][R4.64], R15 ;  /* 0x0000000f04003986 */ /* 0x0001e8000c101110 */
[----:B------:R0:W-:Y:S04]  /*2fa0*/  @P2 STG.E.U8 desc[UR16][R8.64], R17 ;  /* 0x0000001108002986 */ /* 0x0001e8000c101110 */
[----:B------:R0:W-:Y:S01]  /*2fb0*/  @P1 STG.E.U8 desc[UR16][R10.64], R21 ;  /* 0x000000150a001986 */ /* 0x0001e2000c101110 */
[----:B------:R-:W-:Y:S05]  /*2fc0*/  @!P0 EXIT ;  /* 0x000000000000894d */ /* 0x000fea0003800000 */
[----:B0-----:R-:W-:-:S05]  /*2fd0*/  PRMT R3, R26, 0x7771, RZ ;  /* 0x000077711a037816 */ /* 0x001fca00000000ff */
[----:B------:R-:W-:Y:S01]  /*2fe0*/  STG.E.U8 desc[UR16][R12.64], R3 ;  /* 0x000000030c007986 */ /* 0x000fe2000c101110 */
[----:B------:R-:W-:Y:S05]  /*2ff0*/  EXIT ;  /* 0x000000000000794d */ /* 0x000fea0003800000 */
.L_x_2:
[----:B------:R-:W-:-:S00]  /*3000*/  BRA `(.L_x_2) ;  /* 0xfffffffc00fc7947 */ /* 0x000fc0000383ffff */
[----:B------:R-:W-:-:S00]  /*3010*/  NOP ;  /* 0x0000000000007918 */ /* 0x000fc00000000000 */
        /* <DEDUP_REMOVED lines=14> */
.L_x_3:


//--------------------- .nv.shared.matmul_kernel  --------------------------
	.section	.nv.shared.matmul_kernel,"aw",@nobits
	.sectionflags	@""
	.align	16
	.zero		1024


//--------------------- .nv.shared.reserved.0     --------------------------
	.section	.nv.shared.reserved.0,"aw",@nobits
	.weak		__nv_reservedSMEM_offset_0_alias
	.size		__nv_reservedSMEM_offset_0_alias, 0, 0
	.other		__nv_reservedSMEM_offset_0_alias,@"STO_CUDA_RESERVED_SHARED STV_DEFAULT"
__nv_reservedSMEM_offset_0_alias:
	.zero		0


//--------------------- .nv.constant0.matmul_kernel --------------------------
	.section	.nv.constant0.matmul_kernel,"a",@progbits
	.sectionflags	@""
	.align	4
.nv.constant0.matmul_kernel:
	.zero		608


//--------------------- SYMBOLS --------------------------

	.type		.nv.reservedSmem.offset0,@object
	.size		.nv.reservedSmem.offset0,0x4
